	.target	sm_90a

	.elftype	@"ET_EXEC"


//--------------------- .note.nv.tkinfo           --------------------------
	.section	.note.nv.tkinfo,"",@"SHT_NOTE"
	.sectionflags	@"SHF_NOTE_NV_TKINFO"
	.tkinfo
        /*0018*/ 	.word	0x00000002
        /*0030*/ 	.string	""
        /*0030*/ 	.string	"ptxas"
        /*0030*/ 	.string	"Cuda compilation tools, release 13.0, V13.0.88"
        /*0030*/ 	.string	"Build cuda_13.0.r13.0/compiler.36424714_0"
        /*0030*/ 	.string	"-arch sm_90a -m 64 "



//--------------------- .note.nv.cuinfo           --------------------------
	.section	.note.nv.cuinfo,"",@"SHT_NOTE"
	.sectionflags	@"SHF_NOTE_NV_CUINFO"
        /*0018*/ 	.short	0x0002
        /*001a*/ 	.short	0x005a
        /*001c*/ 	.short	0x0082
	.zero		2


//--------------------- .nv.info                  --------------------------
	.section	.nv.info,"",@"SHT_CUDA_INFO"
	.align	4


	//----- nvinfo : EIATTR_REGCOUNT
	.align		4
        /*0000*/ 	.byte	0x04, 0x2f
        /*0002*/ 	.short	(.L_12 - .L_11)
	.align		4
.L_11:
        /*0004*/ 	.word	index@(_ZN7cutlass13device_kernelINS_4conv6kernel13ConvUniversalINS1_16ConvProblemShapeILNS1_8OperatorE2ELi3EEENS1_10collective14CollectiveConvINS1_46MainloopSm90TmaGmmaWarpSpecializedImplicitGemmILS5_2ELi14ELi3EN4cute5tupleIJNSA_1CILi1EEESD_SD_EEENS1_36KernelImplicitTmaWarpSpecializedSm90ELi1EEENSB_IJNSC_ILi64EEENSB_IJSH_EEESI_EEENS_10bfloat16_tESK_NSA_8TiledMMAINSA_8MMA_AtomIJNSA_4SM904GMMA27MMA_64x64x16_F32BF16BF16_SSILNSO_5MajorE1ELSQ_1ELNSO_7ScaleInE1ELSR_1EEEEEENSA_6LayoutISE_NSB_IJNSC_ILi0EEESV_SV_EEEEENSB_IJNSA_10UnderscoreESY_SY_EEEEENS7_6detail26Sm90ImplicitGemmTileTraitsINSA_13SM90_TMA_LOADENSA_14ComposedLayoutINSA_7SwizzleILi3ELi4ELi3EEENSA_18smem_ptr_flag_bitsILi16EEENSU_INSB_IJNSB_IJSH_SD_EEENSB_IJNSC_ILi8EEES1A_EEENSB_IJSD_NSC_ILi14EEEEEEEEENSB_IJNSB_IJSD_SV_EEENSB_IJSH_NSC_ILi512EEEEEENSB_IJSV_NSC_ILi4096EEEEEEEEEEEEEvEENS12_INSA_20SM90_TMA_LOAD_IM2COLES1M_vEEEENS_8epilogue10collective6detail29Sm90TmaWarpSpecializedAdapterINS1S_15DefaultEpilogueISK_NSB_IJlNSB_IJSD_lllEEESV_EEES1X_NS1R_6thread17LinearCombinationISK_Li1EffLNS1Y_9ScaleType4KindE0ELNS_15FloatRoundStyleE2ESK_EENS_4gemm15EpilogueDefaultEEEEEvvEEEEvNT_6ParamsE)
        /*0008*/ 	.word	0x00000046


	//----- nvinfo : EIATTR_FRAME_SIZE
	.align		4
.L_12:
        /*000c*/ 	.byte	0x04, 0x11
        /*000e*/ 	.short	(.L_14 - .L_13)
	.align		4
.L_13:
        /*0010*/ 	.word	index@(_ZN7cutlass13device_kernelINS_4conv6kernel13ConvUniversalINS1_16ConvProblemShapeILNS1_8OperatorE2ELi3EEENS1_10collective14CollectiveConvINS1_46MainloopSm90TmaGmmaWarpSpecializedImplicitGemmILS5_2ELi14ELi3EN4cute5tupleIJNSA_1CILi1EEESD_SD_EEENS1_36KernelImplicitTmaWarpSpecializedSm90ELi1EEENSB_IJNSC_ILi64EEENSB_IJSH_EEESI_EEENS_10bfloat16_tESK_NSA_8TiledMMAINSA_8MMA_AtomIJNSA_4SM904GMMA27MMA_64x64x16_F32BF16BF16_SSILNSO_5MajorE1ELSQ_1ELNSO_7ScaleInE1ELSR_1EEEEEENSA_6LayoutISE_NSB_IJNSC_ILi0EEESV_SV_EEEEENSB_IJNSA_10UnderscoreESY_SY_EEEEENS7_6detail26Sm90ImplicitGemmTileTraitsINSA_13SM90_TMA_LOADENSA_14ComposedLayoutINSA_7SwizzleILi3ELi4ELi3EEENSA_18smem_ptr_flag_bitsILi16EEENSU_INSB_IJNSB_IJSH_SD_EEENSB_IJNSC_ILi8EEES1A_EEENSB_IJSD_NSC_ILi14EEEEEEEEENSB_IJNSB_IJSD_SV_EEENSB_IJSH_NSC_ILi512EEEEEENSB_IJSV_NSC_ILi4096EEEEEEEEEEEEEvEENS12_INSA_20SM90_TMA_LOAD_IM2COLES1M_vEEEENS_8epilogue10collective6detail29Sm90TmaWarpSpecializedAdapterINS1S_15DefaultEpilogueISK_NSB_IJlNSB_IJSD_lllEEESV_EEES1X_NS1R_6thread17LinearCombinationISK_Li1EffLNS1Y_9ScaleType4KindE0ELNS_15FloatRoundStyleE2ESK_EENS_4gemm15EpilogueDefaultEEEEEvvEEEEvNT_6ParamsE)
        /*0014*/ 	.word	0x00000000


	//----- nvinfo : EIATTR_MIN_STACK_SIZE
	.align		4
.L_14:
        /*0018*/ 	.byte	0x04, 0x12
        /*001a*/ 	.short	(.L_16 - .L_15)
	.align		4
.L_15:
        /*001c*/ 	.word	index@(_ZN7cutlass13device_kernelINS_4conv6kernel13ConvUniversalINS1_16ConvProblemShapeILNS1_8OperatorE2ELi3EEENS1_10collective14CollectiveConvINS1_46MainloopSm90TmaGmmaWarpSpecializedImplicitGemmILS5_2ELi14ELi3EN4cute5tupleIJNSA_1CILi1EEESD_SD_EEENS1_36KernelImplicitTmaWarpSpecializedSm90ELi1EEENSB_IJNSC_ILi64EEENSB_IJSH_EEESI_EEENS_10bfloat16_tESK_NSA_8TiledMMAINSA_8MMA_AtomIJNSA_4SM904GMMA27MMA_64x64x16_F32BF16BF16_SSILNSO_5MajorE1ELSQ_1ELNSO_7ScaleInE1ELSR_1EEEEEENSA_6LayoutISE_NSB_IJNSC_ILi0EEESV_SV_EEEEENSB_IJNSA_10UnderscoreESY_SY_EEEEENS7_6detail26Sm90ImplicitGemmTileTraitsINSA_13SM90_TMA_LOADENSA_14ComposedLayoutINSA_7SwizzleILi3ELi4ELi3EEENSA_18smem_ptr_flag_bitsILi16EEENSU_INSB_IJNSB_IJSH_SD_EEENSB_IJNSC_ILi8EEES1A_EEENSB_IJSD_NSC_ILi14EEEEEEEEENSB_IJNSB_IJSD_SV_EEENSB_IJSH_NSC_ILi512EEEEEENSB_IJSV_NSC_ILi4096EEEEEEEEEEEEEvEENS12_INSA_20SM90_TMA_LOAD_IM2COLES1M_vEEEENS_8epilogue10collective6detail29Sm90TmaWarpSpecializedAdapterINS1S_15DefaultEpilogueISK_NSB_IJlNSB_IJSD_lllEEESV_EEES1X_NS1R_6thread17LinearCombinationISK_Li1EffLNS1Y_9ScaleType4KindE0ELNS_15FloatRoundStyleE2ESK_EENS_4gemm15EpilogueDefaultEEEEEvvEEEEvNT_6ParamsE)
        /*0020*/ 	.word	0x00000000
.L_16:


//--------------------- .nv.compat                --------------------------
	.section	.nv.compat,"",@"SHT_CUDA_COMPAT_INFO"
	.align	4
        /*0000*/ 	.byte	0x02, 0x09, 0x01, 0x00, 0x02, 0x02, 0x04, 0x00, 0x02, 0x05, 0x05, 0x00, 0x03, 0x07, 0x01, 0x01
        /*0010*/ 	.byte	0x02, 0x03, 0x01, 0x00, 0x02, 0x06, 0x01, 0x00, 0x04, 0x0b, 0x08, 0x00, 0x00, 0x00, 0x00, 0x00
        /*0020*/ 	.byte	0x00, 0x00, 0x00, 0x00


//--------------------- .nv.info._ZN7cutlass13device_kernelINS_4conv6kernel13ConvUniversalINS1_16ConvProblemShapeILNS1_8OperatorE2ELi3EEENS1_10collective14CollectiveConvINS1_46MainloopSm90TmaGmmaWarpSpecializedImplicitGemmILS5_2ELi14ELi3EN4cute5tupleIJNSA_1CILi1EEESD_SD_EEENS1_36KernelImplicitTmaWarpSpecializedSm90ELi1EEENSB_IJNSC_ILi64EEENSB_IJSH_EEESI_EEENS_10bfloat16_tESK_NSA_8TiledMMAINSA_8MMA_AtomIJNSA_4SM904GMMA27MMA_64x64x16_F32BF16BF16_SSILNSO_5MajorE1ELSQ_1ELNSO_7ScaleInE1ELSR_1EEEEEENSA_6LayoutISE_NSB_IJNSC_ILi0EEESV_SV_EEEEENSB_IJNSA_10UnderscoreESY_SY_EEEEENS7_6detail26Sm90ImplicitGemmTileTraitsINSA_13SM90_TMA_LOADENSA_14ComposedLayoutINSA_7SwizzleILi3ELi4ELi3EEENSA_18smem_ptr_flag_bitsILi16EEENSU_INSB_IJNSB_IJSH_SD_EEENSB_IJNSC_ILi8EEES1A_EEENSB_IJSD_NSC_ILi14EEEEEEEEENSB_IJNSB_IJSD_SV_EEENSB_IJSH_NSC_ILi512EEEEEENSB_IJSV_NSC_ILi4096EEEEEEEEEEEEEvEENS12_INSA_20SM90_TMA_LOAD_IM2COLES1M_vEEEENS_8epilogue10collective6detail29Sm90TmaWarpSpecializedAdapterINS1S_15DefaultEpilogueISK_NSB_IJlNSB_IJSD_lllEEESV_EEES1X_NS1R_6thread17LinearCombinationISK_Li1EffLNS1Y_9ScaleType4KindE0ELNS_15FloatRoundStyleE2ESK_EENS_4gemm15EpilogueDefaultEEEEEvvEEEEvNT_6ParamsE --------------------------
	.section	.nv.info._ZN7cutlass13device_kernelINS_4conv6kernel13ConvUniversalINS1_16ConvProblemShapeILNS1_8OperatorE2ELi3EEENS1_10collective14CollectiveConvINS1_46MainloopSm90TmaGmmaWarpSpecializedImplicitGemmILS5_2ELi14ELi3EN4cute5tupleIJNSA_1CILi1EEESD_SD_EEENS1_36KernelImplicitTmaWarpSpecializedSm90ELi1EEENSB_IJNSC_ILi64EEENSB_IJSH_EEESI_EEENS_10bfloat16_tESK_NSA_8TiledMMAINSA_8MMA_AtomIJNSA_4SM904GMMA27MMA_64x64x16_F32BF16BF16_SSILNSO_5MajorE1ELSQ_1ELNSO_7ScaleInE1ELSR_1EEEEEENSA_6LayoutISE_NSB_IJNSC_ILi0EEESV_SV_EEEEENSB_IJNSA_10UnderscoreESY_SY_EEEEENS7_6detail26Sm90ImplicitGemmTileTraitsINSA_13SM90_TMA_LOADENSA_14ComposedLayoutINSA_7SwizzleILi3ELi4ELi3EEENSA_18smem_ptr_flag_bitsILi16EEENSU_INSB_IJNSB_IJSH_SD_EEENSB_IJNSC_ILi8EEES1A_EEENSB_IJSD_NSC_ILi14EEEEEEEEENSB_IJNSB_IJSD_SV_EEENSB_IJSH_NSC_ILi512EEEEEENSB_IJSV_NSC_ILi4096EEEEEEEEEEEEEvEENS12_INSA_20SM90_TMA_LOAD_IM2COLES1M_vEEEENS_8epilogue10collective6detail29Sm90TmaWarpSpecializedAdapterINS1S_15DefaultEpilogueISK_NSB_IJlNSB_IJSD_lllEEESV_EEES1X_NS1R_6thread17LinearCombinationISK_Li1EffLNS1Y_9ScaleType4KindE0ELNS_15FloatRoundStyleE2ESK_EENS_4gemm15EpilogueDefaultEEEEEvvEEEEvNT_6ParamsE,"",@"SHT_CUDA_INFO"
	.sectionflags	@""
	.align	4


	//----- nvinfo : EIATTR_CUDA_API_VERSION
	.align		4
        /*0000*/ 	.byte	0x04, 0x37
        /*0002*/ 	.short	(.L_18 - .L_17)
.L_17:
        /*0004*/ 	.word	0x00000082


	//----- nvinfo : EIATTR_KPARAM_INFO
	.align		4
.L_18:
        /*0008*/ 	.byte	0x04, 0x17
        /*000a*/ 	.short	(.L_20 - .L_19)
.L_19:
        /*000c*/ 	.word	0x00000000
        /*0010*/ 	.short	0x0000
        /*0012*/ 	.short	0x0070
        /*0014*/ 	.byte	0x00, 0xf0, 0x01, 0x10


	//----- nvinfo : EIATTR_SPARSE_MMA_MASK
	.align		4
.L_20:
        /*0018*/ 	.byte	0x03, 0x50
        /*001a*/ 	.short	0x0000


	//----- nvinfo : EIATTR_MAXREG_COUNT
	.align		4
        /*001c*/ 	.byte	0x03, 0x1b
        /*001e*/ 	.short	0x00ff


	//----- nvinfo : EIATTR_NUM_BARRIERS
	.align		4
        /*0020*/ 	.byte	0x02, 0x4c
        /*0022*/ 	.byte	0x01
	.zero		1


	//----- nvinfo : EIATTR_MERCURY_ISA_VERSION
	.align		4
        /*0024*/ 	.byte	0x03, 0x5f
        /*0026*/ 	.short	0x0101


	//----- nvinfo : EIATTR_COOP_GROUP_MASK_REGIDS
	.align		4
        /*0028*/ 	.byte	0x04, 0x29
        /*002a*/ 	.short	(.L_22 - .L_21)


	//   ....[0]....
.L_21:
        /*002c*/ 	.word	0xffffffff


	//   ....[1]....
        /*0030*/ 	.word	0xffffffff


	//   ....[2]....
        /*0034*/ 	.word	0xffffffff


	//----- nvinfo : EIATTR_COOP_GROUP_INSTR_OFFSETS
	.align		4
.L_22:
        /*0038*/ 	.byte	0x04, 0x28
        /*003a*/ 	.short	(.L_24 - .L_23)


	//   ....[0]....
.L_23:
        /*003c*/ 	.word	0x00000060


	//   ....[1]....
        /*0040*/ 	.word	0x00000070


	//   ....[2]....
        /*0044*/ 	.word	0x00000130


	//----- nvinfo : EIATTR_MBARRIER_INSTR_OFFSETS
	.align		4
.L_24:
        /*0048*/ 	.byte	0x04, 0x39
        /*004a*/ 	.short	(.L_26 - .L_25)


	//   ....[0]....
.L_25:
        /*004c*/ 	.word	0x00000270
        /*0050*/ 	.word	0x000000ff
        /*0054*/ 	.word	0x00038000
        /*0058*/ 	.short	0x0100
        /*005a*/ 	.byte	0x08
	.zero		1


	//   ....[1]....
        /*005c*/ 	.word	0x00000280
        /*0060*/ 	.word	0x000000ff
        /*0064*/ 	.word	0x00038070
        /*0068*/ 	.short	0x0100
        /*006a*/ 	.byte	0x08
	.zero		1


	//   ....[2]....
        /*006c*/ 	.word	0x00000290
        /*0070*/ 	.word	0x000000ff
        /*0074*/ 	.word	0x00038008
        /*0078*/ 	.short	0x0100
        /*007a*/ 	.byte	0x08
	.zero		1


	//   ....[3]....
        /*007c*/ 	.word	0x000002a0
        /*0080*/ 	.word	0x000000ff
        /*0084*/ 	.word	0x00038078
        /*0088*/ 	.short	0x0100
        /*008a*/ 	.byte	0x08
	.zero		1


	//   ....[4]....
        /*008c*/ 	.word	0x000002b0
        /*0090*/ 	.word	0x000000ff
        /*0094*/ 	.word	0x00038010
        /*0098*/ 	.short	0x0100
        /*009a*/ 	.byte	0x08
	.zero		1


	//   ....[5]....
        /*009c*/ 	.word	0x000002c0
        /*00a0*/ 	.word	0x000000ff
        /*00a4*/ 	.word	0x00038080
        /*00a8*/ 	.short	0x0100
        /*00aa*/ 	.byte	0x08
	.zero		1


	//   ....[6]....
        /*00ac*/ 	.word	0x000002d0
        /*00b0*/ 	.word	0x000000ff
        /*00b4*/ 	.word	0x00038018
        /*00b8*/ 	.short	0x0100
        /*00ba*/ 	.byte	0x08
	.zero		1


	//   ....[7]....
        /*00bc*/ 	.word	0x000002e0
        /*00c0*/ 	.word	0x000000ff
        /*00c4*/ 	.word	0x00038088
        /*00c8*/ 	.short	0x0100
        /*00ca*/ 	.byte	0x08
	.zero		1


	//   ....[8]....
        /*00cc*/ 	.word	0x000002f0
        /*00d0*/ 	.word	0x000000ff
        /*00d4*/ 	.word	0x00038020
        /*00d8*/ 	.short	0x0100
        /*00da*/ 	.byte	0x08
	.zero		1


	//   ....[9]....
        /*00dc*/ 	.word	0x00000300
        /*00e0*/ 	.word	0x000000ff
        /*00e4*/ 	.word	0x00038090
        /*00e8*/ 	.short	0x0100
        /*00ea*/ 	.byte	0x08
	.zero		1


	//   ....[10]....
        /*00ec*/ 	.word	0x00000310
        /*00f0*/ 	.word	0x000000ff
        /*00f4*/ 	.word	0x00038028
        /*00f8*/ 	.short	0x0100
        /*00fa*/ 	.byte	0x08
	.zero		1


	//   ....[11]....
        /*00fc*/ 	.word	0x00000320
        /*0100*/ 	.word	0x000000ff
        /*0104*/ 	.word	0x00038098
        /*0108*/ 	.short	0x0100
        /*010a*/ 	.byte	0x08
	.zero		1


	//   ....[12]....
        /*010c*/ 	.word	0x00000330
        /*0110*/ 	.word	0x000000ff
        /*0114*/ 	.word	0x00038030
        /*0118*/ 	.short	0x0100
        /*011a*/ 	.byte	0x08
	.zero		1


	//   ....[13]....
        /*011c*/ 	.word	0x00000340
        /*0120*/ 	.word	0x000000ff
        /*0124*/ 	.word	0x000380a0
        /*0128*/ 	.short	0x0100
        /*012a*/ 	.byte	0x08
	.zero		1


	//   ....[14]....
        /*012c*/ 	.word	0x00000350
        /*0130*/ 	.word	0x000000ff
        /*0134*/ 	.word	0x00038038
        /*0138*/ 	.short	0x0100
        /*013a*/ 	.byte	0x08
	.zero		1


	//   ....[15]....
        /*013c*/ 	.word	0x00000360
        /*0140*/ 	.word	0x000000ff
        /*0144*/ 	.word	0x000380a8
        /*0148*/ 	.short	0x0100
        /*014a*/ 	.byte	0x08
	.zero		1


	//   ....[16]....
        /*014c*/ 	.word	0x00000370
        /*0150*/ 	.word	0x000000ff
        /*0154*/ 	.word	0x00038040
        /*0158*/ 	.short	0x0100
        /*015a*/ 	.byte	0x08
	.zero		1


	//   ....[17]....
        /*015c*/ 	.word	0x00000380
        /*0160*/ 	.word	0x000000ff
        /*0164*/ 	.word	0x000380b0
        /*0168*/ 	.short	0x0100
        /*016a*/ 	.byte	0x08
	.zero		1


	//   ....[18]....
        /*016c*/ 	.word	0x00000390
        /*0170*/ 	.word	0x000000ff
        /*0174*/ 	.word	0x00038048
        /*0178*/ 	.short	0x0100
        /*017a*/ 	.byte	0x08
	.zero		1


	//   ....[19]....
        /*017c*/ 	.word	0x000003a0
        /*0180*/ 	.word	0x000000ff
        /*0184*/ 	.word	0x000380b8
        /*0188*/ 	.short	0x0100
        /*018a*/ 	.byte	0x08
	.zero		1


	//   ....[20]....
        /*018c*/ 	.word	0x000003b0
        /*0190*/ 	.word	0x000000ff
        /*0194*/ 	.word	0x00038050
        /*0198*/ 	.short	0x0100
        /*019a*/ 	.byte	0x08
	.zero		1


	//   ....[21]....
        /*019c*/ 	.word	0x000003c0
        /*01a0*/ 	.word	0x000000ff
        /*01a4*/ 	.word	0x000380c0
        /*01a8*/ 	.short	0x0100
        /*01aa*/ 	.byte	0x08
	.zero		1


	//   ....[22]....
        /*01ac*/ 	.word	0x000003d0
        /*01b0*/ 	.word	0x000000ff
        /*01b4*/ 	.word	0x00038058
        /*01b8*/ 	.short	0x0100
        /*01ba*/ 	.byte	0x08
	.zero		1


	//   ....[23]....
        /*01bc*/ 	.word	0x000003e0
        /*01c0*/ 	.word	0x000000ff
        /*01c4*/ 	.word	0x000380c8
        /*01c8*/ 	.short	0x0100
        /*01ca*/ 	.byte	0x08
	.zero		1


	//   ....[24]....
        /*01cc*/ 	.word	0x000003f0
        /*01d0*/ 	.word	0x000000ff
        /*01d4*/ 	.word	0x00038060
        /*01d8*/ 	.short	0x0100
        /*01da*/ 	.byte	0x08
	.zero		1


	//   ....[25]....
        /*01dc*/ 	.word	0x00000400
        /*01e0*/ 	.word	0x000000ff
        /*01e4*/ 	.word	0x000380d0
        /*01e8*/ 	.short	0x0100
        /*01ea*/ 	.byte	0x08
	.zero		1


	//   ....[26]....
        /*01ec*/ 	.word	0x00000410
        /*01f0*/ 	.word	0x000000ff
        /*01f4*/ 	.word	0x00038068
        /*01f8*/ 	.short	0x0100
        /*01fa*/ 	.byte	0x08
	.zero		1


	//   ....[27]....
        /*01fc*/ 	.word	0x00000420
        /*0200*/ 	.word	0x000000ff
        /*0204*/ 	.word	0x000380d8
        /*0208*/ 	.short	0x0100
        /*020a*/ 	.byte	0x08
	.zero		1


	//   ....[28]....
        /*020c*/ 	.word	0x00000f20
        /*0210*/ 	.word	0x00000008
        /*0214*/ 	.word	0x00038000
        /*0218*/ 	.short	0x010a
        /*021a*/ 	.byte	0x3f
	.zero		1


	//   ....[29]....
        /*021c*/ 	.word	0x00001280
        /*0220*/ 	.word	0x0000000a
        /*0224*/ 	.word	0x00038000
        /*0228*/ 	.short	0x010a
        /*022a*/ 	.byte	0x3f
	.zero		1


	//   ....[30]....
        /*022c*/ 	.word	0x000014a0
        /*0230*/ 	.word	0x000000ff
        /*0234*/ 	.word	0x00000000
        /*0238*/ 	.short	0x0101
        /*023a*/ 	.byte	0x06
	.zero		1


	//   ....[31]....
        /*023c*/ 	.word	0x000016c0
        /*0240*/ 	.word	0x00000007
        /*0244*/ 	.word	0x00000000
        /*0248*/ 	.short	0x0101
        /*024a*/ 	.byte	0x3f
	.zero		1


	//   ....[32]....
        /*024c*/ 	.word	0x00004510
        /*0250*/ 	.word	0x00000006
        /*0254*/ 	.word	0x00038070
        /*0258*/ 	.short	0x010a
        /*025a*/ 	.byte	0x3f
	.zero		1


	//   ....[33]....
        /*025c*/ 	.word	0x00004bd0
        /*0260*/ 	.word	0x00000002
        /*0264*/ 	.word	0x00000000
        /*0268*/ 	.short	0x010a
        /*026a*/ 	.byte	0x3f
	.zero		1


	//   ....[34]....
        /*026c*/ 	.word	0x00004c80
        /*0270*/ 	.word	0x00000002
        /*0274*/ 	.word	0x00000000
        /*0278*/ 	.short	0x010a
        /*027a*/ 	.byte	0x3f
	.zero		1


	//   ....[35]....
        /*027c*/ 	.word	0x00004d30
        /*0280*/ 	.word	0x00000002
        /*0284*/ 	.word	0x00000000
        /*0288*/ 	.short	0x010a
        /*028a*/ 	.byte	0x3f
	.zero		1


	//   ....[36]....
        /*028c*/ 	.word	0x00004de0
        /*0290*/ 	.word	0x00000002
        /*0294*/ 	.word	0x00000000
        /*0298*/ 	.short	0x010a
        /*029a*/ 	.byte	0x3f
	.zero		1


	//   ....[37]....
        /*029c*/ 	.word	0x00004e90
        /*02a0*/ 	.word	0x00000002
        /*02a4*/ 	.word	0x00000000
        /*02a8*/ 	.short	0x010a
        /*02aa*/ 	.byte	0x3f
	.zero		1


	//   ....[38]....
        /*02ac*/ 	.word	0x00004f40
        /*02b0*/ 	.word	0x00000002
        /*02b4*/ 	.word	0x00000000
        /*02b8*/ 	.short	0x010a
        /*02ba*/ 	.byte	0x3f
	.zero		1


	//   ....[39]....
        /*02bc*/ 	.word	0x00004ff0
        /*02c0*/ 	.word	0x00000002
        /*02c4*/ 	.word	0x00000000
        /*02c8*/ 	.short	0x010a
        /*02ca*/ 	.byte	0x3f
	.zero		1


	//   ....[40]....
        /*02cc*/ 	.word	0x000050a0
        /*02d0*/ 	.word	0x00000002
        /*02d4*/ 	.word	0x00000000
        /*02d8*/ 	.short	0x010a
        /*02da*/ 	.byte	0x3f
	.zero		1


	//   ....[41]....
        /*02dc*/ 	.word	0x00005150
        /*02e0*/ 	.word	0x00000002
        /*02e4*/ 	.word	0x00000000
        /*02e8*/ 	.short	0x010a
        /*02ea*/ 	.byte	0x3f
	.zero		1


	//   ....[42]....
        /*02ec*/ 	.word	0x00005200
        /*02f0*/ 	.word	0x00000002
        /*02f4*/ 	.word	0x00000000
        /*02f8*/ 	.short	0x010a
        /*02fa*/ 	.byte	0x3f
	.zero		1


	//   ....[43]....
        /*02fc*/ 	.word	0x000052b0
        /*0300*/ 	.word	0x00000002
        /*0304*/ 	.word	0x00000000
        /*0308*/ 	.short	0x010a
        /*030a*/ 	.byte	0x3f
	.zero		1


	//   ....[44]....
        /*030c*/ 	.word	0x00005360
        /*0310*/ 	.word	0x00000002
        /*0314*/ 	.word	0x00000000
        /*0318*/ 	.short	0x010a
        /*031a*/ 	.byte	0x3f
	.zero		1


	//   ....[45]....
        /*031c*/ 	.word	0x00005410
        /*0320*/ 	.word	0x00000002
        /*0324*/ 	.word	0x00000000
        /*0328*/ 	.short	0x010a
        /*032a*/ 	.byte	0x3f
	.zero		1


	//   ....[46]....
        /*032c*/ 	.word	0x000054c0
        /*0330*/ 	.word	0x00000003
        /*0334*/ 	.word	0x00000000
        /*0338*/ 	.short	0x010a
        /*033a*/ 	.byte	0x3f
	.zero		1


	//----- nvinfo : EIATTR_NUM_MBARRIERS
	.align		4
.L_26:
        /*033c*/ 	.byte	0x03, 0x38
        /*033e*/ 	.short	0x001c


	//----- nvinfo : EIATTR_EXIT_INSTR_OFFSETS
	.align		4
        /*0340*/ 	.byte	0x04, 0x1c
        /*0342*/ 	.short	(.L_28 - .L_27)


	//   ....[0]....
.L_27:
        /*0344*/ 	.word	0x00000d50


	//   ....[1]....
        /*0348*/ 	.word	0x00001890


	//   ....[2]....
        /*034c*/ 	.word	0x00001970


	//   ....[3]....
        /*0350*/ 	.word	0x00001a60


	//   ....[4]....
        /*0354*/ 	.word	0x00003790


	//   ....[5]....
        /*0358*/ 	.word	0x000037c0


	//   ....[6]....
        /*035c*/ 	.word	0x000042b0


	//   ....[7]....
        /*0360*/ 	.word	0x000042e0


	//   ....[8]....
        /*0364*/ 	.word	0x00004300


	//   ....[9]....
        /*0368*/ 	.word	0x00004ae0


	//   ....[10]....
        /*036c*/ 	.word	0x000054f0


	//----- nvinfo : EIATTR_MAX_THREADS
	.align		4
.L_28:
        /*0370*/ 	.byte	0x04, 0x05
        /*0372*/ 	.short	(.L_30 - .L_29)
.L_29:
        /*0374*/ 	.word	0x00000100
        /*0378*/ 	.word	0x00000001
        /*037c*/ 	.word	0x00000001


	//----- nvinfo : EIATTR_CRS_STACK_SIZE
	.align		4
.L_30:
        /*0380*/ 	.byte	0x04, 0x1e
        /*0382*/ 	.short	(.L_32 - .L_31)
.L_31:
        /*0384*/ 	.word	0x00000000


	//----- nvinfo : EIATTR_CBANK_PARAM_SIZE
	.align		4
.L_32:
        /*0388*/ 	.byte	0x03, 0x19
        /*038a*/ 	.short	0x0470


	//----- nvinfo : EIATTR_PARAM_CBANK
	.align		4
        /*038c*/ 	.byte	0x04, 0x0a
        /*038e*/ 	.short	(.L_34 - .L_33)
	.align		4
.L_33:
        /*0390*/ 	.word	index@(.nv.constant0._ZN7cutlass13device_kernelINS_4conv6kernel13ConvUniversalINS1_16ConvProblemShapeILNS1_8OperatorE2ELi3EEENS1_10collective14CollectiveConvINS1_46MainloopSm90TmaGmmaWarpSpecializedImplicitGemmILS5_2ELi14ELi3EN4cute5tupleIJNSA_1CILi1EEESD_SD_EEENS1_36KernelImplicitTmaWarpSpecializedSm90ELi1EEENSB_IJNSC_ILi64EEENSB_IJSH_EEESI_EEENS_10bfloat16_tESK_NSA_8TiledMMAINSA_8MMA_AtomIJNSA_4SM904GMMA27MMA_64x64x16_F32BF16BF16_SSILNSO_5MajorE1ELSQ_1ELNSO_7ScaleInE1ELSR_1EEEEEENSA_6LayoutISE_NSB_IJNSC_ILi0EEESV_SV_EEEEENSB_IJNSA_10UnderscoreESY_SY_EEEEENS7_6detail26Sm90ImplicitGemmTileTraitsINSA_13SM90_TMA_LOADENSA_14ComposedLayoutINSA_7SwizzleILi3ELi4ELi3EEENSA_18smem_ptr_flag_bitsILi16EEENSU_INSB_IJNSB_IJSH_SD_EEENSB_IJNSC_ILi8EEES1A_EEENSB_IJSD_NSC_ILi14EEEEEEEEENSB_IJNSB_IJSD_SV_EEENSB_IJSH_NSC_ILi512EEEEEENSB_IJSV_NSC_ILi4096EEEEEEEEEEEEEvEENS12_INSA_20SM90_TMA_LOAD_IM2COLES1M_vEEEENS_8epilogue10collective6detail29Sm90TmaWarpSpecializedAdapterINS1S_15DefaultEpilogueISK_NSB_IJlNSB_IJSD_lllEEESV_EEES1X_NS1R_6thread17LinearCombinationISK_Li1EffLNS1Y_9ScaleType4KindE0ELNS_15FloatRoundStyleE2ESK_EENS_4gemm15EpilogueDefaultEEEEEvvEEEEvNT_6ParamsE)
        /*0394*/ 	.short	0x0210
        /*0396*/ 	.short	0x0470


	//----- nvinfo : EIATTR_SW_WAR
	.align		4
.L_34:
        /*0398*/ 	.byte	0x04, 0x36
        /*039a*/ 	.short	(.L_36 - .L_35)
.L_35:
        /*039c*/ 	.word	0x00000008
.L_36:


//--------------------- .nv.callgraph             --------------------------
	.section	.nv.callgraph,"",@"SHT_CUDA_CALLGRAPH"
	.align	4
	.sectionentsize	8
	.align		4
        /*0000*/ 	.word	0x00000000
	.align		4
        /*0004*/ 	.word	0xffffffff
	.align		4
        /*0008*/ 	.word	0x00000000
	.align		4
        /*000c*/ 	.word	0xfffffffe
	.align		4
        /*0010*/ 	.word	0x00000000
	.align		4
        /*0014*/ 	.word	0xfffffffd
	.align		4
        /*0018*/ 	.word	0x00000000
	.align		4
        /*001c*/ 	.word	0xfffffffc


//--------------------- .nv.constant4             --------------------------
	.section	.nv.constant4,"a",@progbits
	.align	8
	.align		8
.nv.constant4:
        /*0000*/ 	.dword	_ZN39_INTERNAL_bcb2e5dd_4_k_cu_5312a78f_30084cuda3std3__45__cpo5beginE
	.align		8
        /*0008*/ 	.dword	_ZN39_INTERNAL_bcb2e5dd_4_k_cu_5312a78f_30084cuda3std3__45__cpo3endE
	.align		8
        /*0010*/ 	.dword	_ZN39_INTERNAL_bcb2e5dd_4_k_cu_5312a78f_30084cuda3std3__45__cpo6cbeginE
	.align		8
        /*0018*/ 	.dword	_ZN39_INTERNAL_bcb2e5dd_4_k_cu_5312a78f_30084cuda3std3__45__cpo4cendE
	.align		8
        /*0020*/ 	.dword	_ZN39_INTERNAL_bcb2e5dd_4_k_cu_5312a78f_30084cuda3std3__441_GLOBAL__N__bcb2e5dd_4_k_cu_5312a78f_30086ignoreE
	.align		8
        /*0028*/ 	.dword	_ZN39_INTERNAL_bcb2e5dd_4_k_cu_5312a78f_30084cuda3std3__419piecewise_constructE
	.align		8
        /*0030*/ 	.dword	_ZN39_INTERNAL_bcb2e5dd_4_k_cu_5312a78f_30084cuda3std3__48in_placeE
	.align		8
        /*0038*/ 	.dword	_ZN39_INTERNAL_bcb2e5dd_4_k_cu_5312a78f_30084cuda3std6ranges3__45__cpo4swapE
	.align		8
        /*0040*/ 	.dword	_ZN39_INTERNAL_bcb2e5dd_4_k_cu_5312a78f_30084cuda3std6ranges3__45__cpo9iter_moveE
	.align		8
        /*0048*/ 	.dword	_ZN39_INTERNAL_bcb2e5dd_4_k_cu_5312a78f_30084cute7productE
	.align		8
        /*0050*/ 	.dword	_ZN39_INTERNAL_bcb2e5dd_4_k_cu_5312a78f_30084cute1_E


//--------------------- .text._ZN7cutlass13device_kernelINS_4conv6kernel13ConvUniversalINS1_16ConvProblemShapeILNS1_8OperatorE2ELi3EEENS1_10collective14CollectiveConvINS1_46MainloopSm90TmaGmmaWarpSpecializedImplicitGemmILS5_2ELi14ELi3EN4cute5tupleIJNSA_1CILi1EEESD_SD_EEENS1_36KernelImplicitTmaWarpSpecializedSm90ELi1EEENSB_IJNSC_ILi64EEENSB_IJSH_EEESI_EEENS_10bfloat16_tESK_NSA_8TiledMMAINSA_8MMA_AtomIJNSA_4SM904GMMA27MMA_64x64x16_F32BF16BF16_SSILNSO_5MajorE1ELSQ_1ELNSO_7ScaleInE1ELSR_1EEEEEENSA_6LayoutISE_NSB_IJNSC_ILi0EEESV_SV_EEEEENSB_IJNSA_10UnderscoreESY_SY_EEEEENS7_6detail26Sm90ImplicitGemmTileTraitsINSA_13SM90_TMA_LOADENSA_14ComposedLayoutINSA_7SwizzleILi3ELi4ELi3EEENSA_18smem_ptr_flag_bitsILi16EEENSU_INSB_IJNSB_IJSH_SD_EEENSB_IJNSC_ILi8EEES1A_EEENSB_IJSD_NSC_ILi14EEEEEEEEENSB_IJNSB_IJSD_SV_EEENSB_IJSH_NSC_ILi512EEEEEENSB_IJSV_NSC_ILi4096EEEEEEEEEEEEEvEENS12_INSA_20SM90_TMA_LOAD_IM2COLES1M_vEEEENS_8epilogue10collective6detail29Sm90TmaWarpSpecializedAdapterINS1S_15DefaultEpilogueISK_NSB_IJlNSB_IJSD_lllEEESV_EEES1X_NS1R_6thread17LinearCombinationISK_Li1EffLNS1Y_9ScaleType4KindE0ELNS_15FloatRoundStyleE2ESK_EENS_4gemm15EpilogueDefaultEEEEEvvEEEEvNT_6ParamsE --------------------------
	.section	.text._ZN7cutlass13device_kernelINS_4conv6kernel13ConvUniversalINS1_16ConvProblemShapeILNS1_8OperatorE2ELi3EEENS1_10collective14CollectiveConvINS1_46MainloopSm90TmaGmmaWarpSpecializedImplicitGemmILS5_2ELi14ELi3EN4cute5tupleIJNSA_1CILi1EEESD_SD_EEENS1_36KernelImplicitTmaWarpSpecializedSm90ELi1EEENSB_IJNSC_ILi64EEENSB_IJSH_EEESI_EEENS_10bfloat16_tESK_NSA_8TiledMMAINSA_8MMA_AtomIJNSA_4SM904GMMA27MMA_64x64x16_F32BF16BF16_SSILNSO_5MajorE1ELSQ_1ELNSO_7ScaleInE1ELSR_1EEEEEENSA_6LayoutISE_NSB_IJNSC_ILi0EEESV_SV_EEEEENSB_IJNSA_10UnderscoreESY_SY_EEEEENS7_6detail26Sm90ImplicitGemmTileTraitsINSA_13SM90_TMA_LOADENSA_14ComposedLayoutINSA_7SwizzleILi3ELi4ELi3EEENSA_18smem_ptr_flag_bitsILi16EEENSU_INSB_IJNSB_IJSH_SD_EEENSB_IJNSC_ILi8EEES1A_EEENSB_IJSD_NSC_ILi14EEEEEEEEENSB_IJNSB_IJSD_SV_EEENSB_IJSH_NSC_ILi512EEEEEENSB_IJSV_NSC_ILi4096EEEEEEEEEEEEEvEENS12_INSA_20SM90_TMA_LOAD_IM2COLES1M_vEEEENS_8epilogue10collective6detail29Sm90TmaWarpSpecializedAdapterINS1S_15DefaultEpilogueISK_NSB_IJlNSB_IJSD_lllEEESV_EEES1X_NS1R_6thread17LinearCombinationISK_Li1EffLNS1Y_9ScaleType4KindE0ELNS_15FloatRoundStyleE2ESK_EENS_4gemm15EpilogueDefaultEEEEEvvEEEEvNT_6ParamsE,"ax",@progbits
	.align	128
.text._ZN7cutlass13device_kernelINS_4conv6kernel13ConvUniversalINS1_16ConvProblemShapeILNS1_8OperatorE2ELi3EEENS1_10collective14CollectiveConvINS1_46MainloopSm90TmaGmmaWarpSpecializedImplicitGemmILS5_2ELi14ELi3EN4cute5tupleIJNSA_1CILi1EEESD_SD_EEENS1_36KernelImplicitTmaWarpSpecializedSm90ELi1EEENSB_IJNSC_ILi64EEENSB_IJSH_EEESI_EEENS_10bfloat16_tESK_NSA_8TiledMMAINSA_8MMA_AtomIJNSA_4SM904GMMA27MMA_64x64x16_F32BF16BF16_SSILNSO_5MajorE1ELSQ_1ELNSO_7ScaleInE1ELSR_1EEEEEENSA_6LayoutISE_NSB_IJNSC_ILi0EEESV_SV_EEEEENSB_IJNSA_10UnderscoreESY_SY_EEEEENS7_6detail26Sm90ImplicitGemmTileTraitsINSA_13SM90_TMA_LOADENSA_14ComposedLayoutINSA_7SwizzleILi3ELi4ELi3EEENSA_18smem_ptr_flag_bitsILi16EEENSU_INSB_IJNSB_IJSH_SD_EEENSB_IJNSC_ILi8EEES1A_EEENSB_IJSD_NSC_ILi14EEEEEEEEENSB_IJNSB_IJSD_SV_EEENSB_IJSH_NSC_ILi512EEEEEENSB_IJSV_NSC_ILi4096EEEEEEEEEEEEEvEENS12_INSA_20SM90_TMA_LOAD_IM2COLES1M_vEEEENS_8epilogue10collective6detail29Sm90TmaWarpSpecializedAdapterINS1S_15DefaultEpilogueISK_NSB_IJlNSB_IJSD_lllEEESV_EEES1X_NS1R_6thread17LinearCombinationISK_Li1EffLNS1Y_9ScaleType4KindE0ELNS_15FloatRoundStyleE2ESK_EENS_4gemm15EpilogueDefaultEEEEEvvEEEEvNT_6ParamsE:
        .type           _ZN7cutlass13device_kernelINS_4conv6kernel13ConvUniversalINS1_16ConvProblemShapeILNS1_8OperatorE2ELi3EEENS1_10collective14CollectiveConvINS1_46MainloopSm90TmaGmmaWarpSpecializedImplicitGemmILS5_2ELi14ELi3EN4cute5tupleIJNSA_1CILi1EEESD_SD_EEENS1_36KernelImplicitTmaWarpSpecializedSm90ELi1EEENSB_IJNSC_ILi64EEENSB_IJSH_EEESI_EEENS_10bfloat16_tESK_NSA_8TiledMMAINSA_8MMA_AtomIJNSA_4SM904GMMA27MMA_64x64x16_F32BF16BF16_SSILNSO_5MajorE1ELSQ_1ELNSO_7ScaleInE1ELSR_1EEEEEENSA_6LayoutISE_NSB_IJNSC_ILi0EEESV_SV_EEEEENSB_IJNSA_10UnderscoreESY_SY_EEEEENS7_6detail26Sm90ImplicitGemmTileTraitsINSA_13SM90_TMA_LOADENSA_14ComposedLayoutINSA_7SwizzleILi3ELi4ELi3EEENSA_18smem_ptr_flag_bitsILi16EEENSU_INSB_IJNSB_IJSH_SD_EEENSB_IJNSC_ILi8EEES1A_EEENSB_IJSD_NSC_ILi14EEEEEEEEENSB_IJNSB_IJSD_SV_EEENSB_IJSH_NSC_ILi512EEEEEENSB_IJSV_NSC_ILi4096EEEEEEEEEEEEEvEENS12_INSA_20SM90_TMA_LOAD_IM2COLES1M_vEEEENS_8epilogue10collective6detail29Sm90TmaWarpSpecializedAdapterINS1S_15DefaultEpilogueISK_NSB_IJlNSB_IJSD_lllEEESV_EEES1X_NS1R_6thread17LinearCombinationISK_Li1EffLNS1Y_9ScaleType4KindE0ELNS_15FloatRoundStyleE2ESK_EENS_4gemm15EpilogueDefaultEEEEEvvEEEEvNT_6ParamsE,@function
        .size           _ZN7cutlass13device_kernelINS_4conv6kernel13ConvUniversalINS1_16ConvProblemShapeILNS1_8OperatorE2ELi3EEENS1_10collective14CollectiveConvINS1_46MainloopSm90TmaGmmaWarpSpecializedImplicitGemmILS5_2ELi14ELi3EN4cute5tupleIJNSA_1CILi1EEESD_SD_EEENS1_36KernelImplicitTmaWarpSpecializedSm90ELi1EEENSB_IJNSC_ILi64EEENSB_IJSH_EEESI_EEENS_10bfloat16_tESK_NSA_8TiledMMAINSA_8MMA_AtomIJNSA_4SM904GMMA27MMA_64x64x16_F32BF16BF16_SSILNSO_5MajorE1ELSQ_1ELNSO_7ScaleInE1ELSR_1EEEEEENSA_6LayoutISE_NSB_IJNSC_ILi0EEESV_SV_EEEEENSB_IJNSA_10UnderscoreESY_SY_EEEEENS7_6detail26Sm90ImplicitGemmTileTraitsINSA_13SM90_TMA_LOADENSA_14ComposedLayoutINSA_7SwizzleILi3ELi4ELi3EEENSA_18smem_ptr_flag_bitsILi16EEENSU_INSB_IJNSB_IJSH_SD_EEENSB_IJNSC_ILi8EEES1A_EEENSB_IJSD_NSC_ILi14EEEEEEEEENSB_IJNSB_IJSD_SV_EEENSB_IJSH_NSC_ILi512EEEEEENSB_IJSV_NSC_ILi4096EEEEEEEEEEEEEvEENS12_INSA_20SM90_TMA_LOAD_IM2COLES1M_vEEEENS_8epilogue10collective6detail29Sm90TmaWarpSpecializedAdapterINS1S_15DefaultEpilogueISK_NSB_IJlNSB_IJSD_lllEEESV_EEES1X_NS1R_6thread17LinearCombinationISK_Li1EffLNS1Y_9ScaleType4KindE0ELNS_15FloatRoundStyleE2ESK_EENS_4gemm15EpilogueDefaultEEEEEvvEEEEvNT_6ParamsE,(.L_x_106 - _ZN7cutlass13device_kernelINS_4conv6kernel13ConvUniversalINS1_16ConvProblemShapeILNS1_8OperatorE2ELi3EEENS1_10collective14CollectiveConvINS1_46MainloopSm90TmaGmmaWarpSpecializedImplicitGemmILS5_2ELi14ELi3EN4cute5tupleIJNSA_1CILi1EEESD_SD_EEENS1_36KernelImplicitTmaWarpSpecializedSm90ELi1EEENSB_IJNSC_ILi64EEENSB_IJSH_EEESI_EEENS_10bfloat16_tESK_NSA_8TiledMMAINSA_8MMA_AtomIJNSA_4SM904GMMA27MMA_64x64x16_F32BF16BF16_SSILNSO_5MajorE1ELSQ_1ELNSO_7ScaleInE1ELSR_1EEEEEENSA_6LayoutISE_NSB_IJNSC_ILi0EEESV_SV_EEEEENSB_IJNSA_10UnderscoreESY_SY_EEEEENS7_6detail26Sm90ImplicitGemmTileTraitsINSA_13SM90_TMA_LOADENSA_14ComposedLayoutINSA_7SwizzleILi3ELi4ELi3EEENSA_18smem_ptr_flag_bitsILi16EEENSU_INSB_IJNSB_IJSH_SD_EEENSB_IJNSC_ILi8EEES1A_EEENSB_IJSD_NSC_ILi14EEEEEEEEENSB_IJNSB_IJSD_SV_EEENSB_IJSH_NSC_ILi512EEEEEENSB_IJSV_NSC_ILi4096EEEEEEEEEEEEEvEENS12_INSA_20SM90_TMA_LOAD_IM2COLES1M_vEEEENS_8epilogue10collective6detail29Sm90TmaWarpSpecializedAdapterINS1S_15DefaultEpilogueISK_NSB_IJlNSB_IJSD_lllEEESV_EEES1X_NS1R_6thread17LinearCombinationISK_Li1EffLNS1Y_9ScaleType4KindE0ELNS_15FloatRoundStyleE2ESK_EENS_4gemm15EpilogueDefaultEEEEEvvEEEEvNT_6ParamsE)
        .other          _ZN7cutlass13device_kernelINS_4conv6kernel13ConvUniversalINS1_16ConvProblemShapeILNS1_8OperatorE2ELi3EEENS1_10collective14CollectiveConvINS1_46MainloopSm90TmaGmmaWarpSpecializedImplicitGemmILS5_2ELi14ELi3EN4cute5tupleIJNSA_1CILi1EEESD_SD_EEENS1_36KernelImplicitTmaWarpSpecializedSm90ELi1EEENSB_IJNSC_ILi64EEENSB_IJSH_EEESI_EEENS_10bfloat16_tESK_NSA_8TiledMMAINSA_8MMA_AtomIJNSA_4SM904GMMA27MMA_64x64x16_F32BF16BF16_SSILNSO_5MajorE1ELSQ_1ELNSO_7ScaleInE1ELSR_1EEEEEENSA_6LayoutISE_NSB_IJNSC_ILi0EEESV_SV_EEEEENSB_IJNSA_10UnderscoreESY_SY_EEEEENS7_6detail26Sm90ImplicitGemmTileTraitsINSA_13SM90_TMA_LOADENSA_14ComposedLayoutINSA_7SwizzleILi3ELi4ELi3EEENSA_18smem_ptr_flag_bitsILi16EEENSU_INSB_IJNSB_IJSH_SD_EEENSB_IJNSC_ILi8EEES1A_EEENSB_IJSD_NSC_ILi14EEEEEEEEENSB_IJNSB_IJSD_SV_EEENSB_IJSH_NSC_ILi512EEEEEENSB_IJSV_NSC_ILi4096EEEEEEEEEEEEEvEENS12_INSA_20SM90_TMA_LOAD_IM2COLES1M_vEEEENS_8epilogue10collective6detail29Sm90TmaWarpSpecializedAdapterINS1S_15DefaultEpilogueISK_NSB_IJlNSB_IJSD_lllEEESV_EEES1X_NS1R_6thread17LinearCombinationISK_Li1EffLNS1Y_9ScaleType4KindE0ELNS_15FloatRoundStyleE2ESK_EENS_4gemm15EpilogueDefaultEEEEEvvEEEEvNT_6ParamsE,@"STO_CUDA_ENTRY STV_DEFAULT"
_ZN7cutlass13device_kernelINS_4conv6kernel13ConvUniversalINS1_16ConvProblemShapeILNS1_8OperatorE2ELi3EEENS1_10collective14CollectiveConvINS1_46MainloopSm90TmaGmmaWarpSpecializedImplicitGemmILS5_2ELi14ELi3EN4cute5tupleIJNSA_1CILi1EEESD_SD_EEENS1_36KernelImplicitTmaWarpSpecializedSm90ELi1EEENSB_IJNSC_ILi64EEENSB_IJSH_EEESI_EEENS_10bfloat16_tESK_NSA_8TiledMMAINSA_8MMA_AtomIJNSA_4SM904GMMA27MMA_64x64x16_F32BF16BF16_SSILNSO_5MajorE1ELSQ_1ELNSO_7ScaleInE1ELSR_1EEEEEENSA_6LayoutISE_NSB_IJNSC_ILi0EEESV_SV_EEEEENSB_IJNSA_10UnderscoreESY_SY_EEEEENS7_6detail26Sm90ImplicitGemmTileTraitsINSA_13SM90_TMA_LOADENSA_14ComposedLayoutINSA_7SwizzleILi3ELi4ELi3EEENSA_18smem_ptr_flag_bitsILi16EEENSU_INSB_IJNSB_IJSH_SD_EEENSB_IJNSC_ILi8EEES1A_EEENSB_IJSD_NSC_ILi14EEEEEEEEENSB_IJNSB_IJSD_SV_EEENSB_IJSH_NSC_ILi512EEEEEENSB_IJSV_NSC_ILi4096EEEEEEEEEEEEEvEENS12_INSA_20SM90_TMA_LOAD_IM2COLES1M_vEEEENS_8epilogue10collective6detail29Sm90TmaWarpSpecializedAdapterINS1S_15DefaultEpilogueISK_NSB_IJlNSB_IJSD_lllEEESV_EEES1X_NS1R_6thread17LinearCombinationISK_Li1EffLNS1Y_9ScaleType4KindE0ELNS_15FloatRoundStyleE2ESK_EENS_4gemm15EpilogueDefaultEEEEEvvEEEEvNT_6ParamsE:
[----:B------:R-:W-:Y:S01]  /*0000*/  LDC R1, c[0x0][0x28] ;  /* 0x00000a00ff017b82 */ /* 0x000fe20000000800 */
[----:B------:R-:W0:Y:S01]  /*0010*/  S2R R7, SR_TID.X ;  /* 0x0000000000077919 */ /* 0x000e220000002100 */
[----:B------:R-:W-:Y:S01]  /*0020*/  ELECT P0, URZ, PT ;  /* 0x00000000003f782f */ /* 0x000fe20003800000 */
[----:B------:R-:W-:Y:S01]  /*0030*/  BSSY B0, `(.L_x_0) ;  /* 0x000000f000007945 */ /* 0x000fe20003800000 */
[--C-:B0-----:R-:W-:Y:S02]  /*0040*/  SHF.R.U32.HI R0, RZ, 0x5, R7.reuse ;  /* 0x00000005ff007819 */ /* 0x101fe40000011607 */
[----:B------:R-:W-:-:S03]  /*0050*/  SHF.R.U32.HI R8, RZ, 0x7, R7 ;  /* 0x00000007ff087819 */ /* 0x000fc60000011607 */
[----:B------:R-:W0:Y:S04]  /*0060*/  SHFL.IDX PT, R9, R0, RZ, 0x1f ;  /* 0x00001fff00097589 */ /* 0x000e2800000e0000 */
[----:B------:R-:W1:Y:S01]  /*0070*/  SHFL.IDX PT, R8, R8, RZ, 0x1f ;  /* 0x00001fff08087589 */ /* 0x000e6200000e0000 */
[----:B0-----:R-:W-:-:S13]  /*0080*/  ISETP.NE.OR P0, PT, R9, RZ, !P0 ;  /* 0x000000ff0900720c */ /* 0x001fda0004705670 */
[----:B-1----:R-:W-:Y:S05]  /*0090*/  @P0 BRA `(.L_x_1) ;  /* 0x0000000000200947 */ /* 0x002fea0003800000 */
[----:B------:R-:W-:Y:S02]  /*00a0*/  ULDC.64 UR4, c[0x0][0x198] ;  /* 0x0000660000047ab9 */ /* 0x000fe40000000a00 */
[----:B------:R-:W-:Y:S02]  /*00b0*/  UIADD3 UR6, UP0, UR4, 0xf0, URZ ;  /* 0x000000f004067890 */ /* 0x000fe4000ff1e03f */
[----:B------:R-:W-:Y:S02]  /*00c0*/  UIADD3 UR4, UP1, UR4, 0x1f0, URZ ;  /* 0x000001f004047890 */ /* 0x000fe4000ff3e03f */
[----:B------:R-:W-:Y:S02]  /*00d0*/  UIADD3.X UR7, URZ, UR5, URZ, UP0, !UPT ;  /* 0x000000053f077290 */ /* 0x000fe400087fe43f */
[----:B------:R-:W-:-:S07]  /*00e0*/  UIADD3.X UR5, URZ, UR5, URZ, UP1, !UPT ;  /* 0x000000053f057290 */ /* 0x000fce0008ffe43f */
[----:B------:R0:W-:Y:S02]  /*00f0*/  UTMACCTL.PF [UR6] ;  /* 0x00000000060079b9 */ /* 0x0001e40008040000 */
[----:B------:R0:W-:Y:S02]  /*0100*/  UTMACCTL.PF [UR4] ;  /* 0x00000000040079b9 */ /* 0x0001e40008040000 */
[----:B0-----:R-:W-:Y:S01]  /*0110*/  NOP ;  /* 0x0000000000007918 */ /* 0x001fe20000000000 */
.L_x_1:
[----:B------:R-:W-:Y:S05]  /*0120*/  BSYNC B0 ;  /* 0x0000000000007941 */ /* 0x000fea0003800000 */
.L_x_0:
[----:B------:R-:W0:Y:S01]  /*0130*/  SHFL.IDX PT, R0, R0, RZ, 0x1f ;  /* 0x00001fff00007589 */ /* 0x000e2200000e0000 */
[----:B------:R-:W-:-:S04]  /*0140*/  SHF.R.S32.HI R2, RZ, 0x1f, R9 ;  /* 0x0000001fff027819 */ /* 0x000fc80000011409 */
[----:B------:R-:W-:Y:S02]  /*0150*/  LEA.HI R2, R2, R9, RZ, 0x2 ;  /* 0x0000000902027211 */ /* 0x000fe400078f10ff */
[----:B0-----:R-:W-:-:S13]  /*0160*/  ISETP.NE.AND P0, PT, R0, RZ, PT ;  /* 0x000000ff0000720c */ /* 0x001fda0003f05270 */
[----:B------:R-:W-:Y:S05]  /*0170*/  @P0 BRA `(.L_x_2) ;  /* 0x0000000000b40947 */ /* 0x000fea0003800000 */
[----:B------:R-:W-:Y:S01]  /*0180*/  ELECT P0, URZ, PT ;  /* 0x00000000003f782f */ /* 0x000fe20003800000 */
[----:B------:R-:W-:-:S12]  /*0190*/  BSSY B0, `(.L_x_2) ;  /* 0x000002b000007945 */ /* 0x000fd80003800000 */
[----:B------:R-:W-:Y:S05]  /*01a0*/  @!P0 BRA `(.L_x_3) ;  /* 0x0000000000a48947 */ /* 0x000fea0003800000 */
[----:B------:R-:W0:Y:S01]  /*01b0*/  S2UR UR8, SR_CgaCtaId ;  /* 0x00000000000879c3 */ /* 0x000e220000008800 */
[----:B------:R-:W-:Y:S01]  /*01c0*/  UMOV UR4, 0x400 ;  /* 0x0000040000047882 */ /* 0x000fe20000000000 */
[----:B------:R-:W-:Y:S01]  /*01d0*/  UMOV UR5, 0x1 ;  /* 0x0000000100057882 */ /* 0x000fe20000000000 */
[----:B------:R-:W-:Y:S02]  /*01e0*/  UMOV UR6, 0x80 ;  /* 0x0000008000067882 */ /* 0x000fe40000000000 */
[----:B------:R-:W-:-:S04]  /*01f0*/  UIADD3 UR6, -UR6, 0x100000, URZ ;  /* 0x0010000006067890 */ /* 0x000fc8000fffe13f */
[----:B------:R-:W-:Y:S02]  /*0200*/  USHF.L.U32 UR7, UR6, 0xb, URZ ;  /* 0x0000000b06077899 */ /* 0x000fe4000800063f */
[----:B------:R-:W-:Y:S02]  /*0210*/  USHF.L.U32 UR6, UR6, 0x1, URZ ;  /* 0x0000000106067899 */ /* 0x000fe4000800063f */
[----:B0-----:R-:W-:Y:S02]  /*0220*/  ULEA UR8, UR8, UR4, 0x18 ;  /* 0x0000000408087291 */ /* 0x001fe4000f8ec03f */
[----:B------:R-:W-:-:S04]  /*0230*/  UIADD3 UR4, -UR5, 0x100000, URZ ;  /* 0x0010000005047890 */ /* 0x000fc8000fffe13f */
[----:B------:R-:W-:Y:S02]  /*0240*/  USHF.L.U32 UR5, UR4, 0xb, URZ ;  /* 0x0000000b04057899 */ /* 0x000fe4000800063f */
[----:B------:R-:W-:Y:S01]  /*0250*/  USHF.L.U32 UR4, UR4, 0x1, URZ ;  /* 0x0000000104047899 */ /* 0x000fe2000800063f */
[----:B------:R-:W0:Y:S11]  /*0260*/  FENCE.VIEW.ASYNC.S ;  /* 0x00000000000073c6 */ /* 0x000e360000000000 */
[----:B0-----:R0:W1:Y:S01]  /*0270*/  SYNCS.EXCH.64 URZ, [UR8+0x38000], UR4 ;  /* 0x03800004083f75b2 */ /* 0x0010620008000100 */
[----:B------:R0:W2:Y:S01]  /*0280*/  SYNCS.EXCH.64 URZ, [UR8+0x38070], UR6 ;  /* 0x03807006083f75b2 */ /* 0x0000a20008000100 */
[----:B------:R0:W3:Y:S01]  /*0290*/  SYNCS.EXCH.64 URZ, [UR8+0x38008], UR4 ;  /* 0x03800804083f75b2 */ /* 0x0000e20008000100 */
[----:B------:R0:W4:Y:S01]  /*02a0*/  SYNCS.EXCH.64 URZ, [UR8+0x38078], UR6 ;  /* 0x03807806083f75b2 */ /* 0x0001220008000100 */
[----:B------:R0:W0:Y:S01]  /*02b0*/  SYNCS.EXCH.64 URZ, [UR8+0x38010], UR4 ;  /* 0x03801004083f75b2 */ /* 0x0000220008000100 */
        /* <DEDUP_REMOVED lines=23> */
[----:B-1234-:R-:W-:Y:S01]  /*0430*/  NOP ;  /* 0x0000000000007918 */ /* 0x01efe20000000000 */
.L_x_3:
[----:B0-----:R-:W-:Y:S05]  /*0440*/  BSYNC B0 ;  /* 0x0000000000007941 */ /* 0x001fea0003800000 */
.L_x_2:
[----:B------:R-:W-:Y:S01]  /*0450*/  ULDC.64 UR4, c[0x0][0x618] ;  /* 0x0001860000047ab9 */ /* 0x000fe20000000a00 */
[----:B------:R-:W-:Y:S01]  /*0460*/  LOP3.LUT R2, R2, 0xfffffffc, RZ, 0xc0, !PT ;  /* 0xfffffffc02027812 */ /* 0x000fe200078ec0ff */
[----:B------:R-:W-:Y:S01]  /*0470*/  NOP ;  /* 0x0000000000007918 */ /* 0x000fe20000000000 */
[----:B------:R-:W-:Y:S01]  /*0480*/  ISETP.NE.U32.AND P0, PT, RZ, UR4, PT ;  /* 0x00000004ff007c0c */ /* 0x000fe2000bf05070 */
[----:B------:R-:W-:Y:S01]  /*0490*/  NOP ;  /* 0x0000000000007918 */ /* 0x000fe20000000000 */
[----:B------:R-:W-:Y:S01]  /*04a0*/  BAR.SYNC.DEFER_BLOCKING 0x0 ;  /* 0x0000000000007b1d */ /* 0x000fe20000010000 */
[----:B------:R-:W-:Y:S01]  /*04b0*/  IMAD.IADD R9, R9, 0x1, -R2 ;  /* 0x0000000109097824 */ /* 0x000fe200078e0a02 */
[----:B------:R-:W-:Y:S02]  /*04c0*/  ISETP.NE.AND.EX P0, PT, RZ, UR5, PT, P0 ;  /* 0x00000005ff007c0c */ /* 0x000fe4000bf05300 */
[C---:B------:R-:W-:Y:S02]  /*04d0*/  ISETP.NE.AND P2, PT, R8.reuse, 0x1, PT ;  /* 0x000000010800780c */ /* 0x040fe40003f45270 */
[----:B------:R-:W-:Y:S01]  /*04e0*/  LOP3.LUT P1, RZ, R8, R9, RZ, 0xfc, !PT ;  /* 0x0000000908ff7212 */ /* 0x000fe2000782fcff */
[----:B------:R-:W-:-:S03]  /*04f0*/  ULDC.64 UR12, c[0x0][0x208] ;  /* 0x00008200000c7ab9 */ /* 0x000fc60000000a00 */
[----:B------:R-:W-:-:S04]  /*0500*/  SEL R4, RZ, 0x1, P1 ;  /* 0x00000001ff047807 */ /* 0x000fc80000800000 */
[----:B------:R-:W-:Y:S01]  /*0510*/  SEL R4, R4, 0x2, P2 ;  /* 0x0000000204047807 */ /* 0x000fe20001000000 */
[----:B------:R-:W-:Y:S06]  /*0520*/  @!P0 BRA `(.L_x_4) ;  /* 0x00000000001c8947 */ /* 0x000fec0003800000 */
[----:B------:R-:W0:Y:S02]  /*0530*/  LDC.64 R2, c[0x0][0x618] ;  /* 0x00018600ff027b82 */ /* 0x000e240000000a00 */
[----:B0-----:R-:W2:Y:S02]  /*0540*/  LDG.E.64 R2, desc[UR12][R2.64] ;  /* 0x0000000c02027981 */ /* 0x001ea4000c1e1b00 */
[----:B--2---:R-:W-:-:S04]  /*0550*/  ISETP.NE.U32.AND P0, PT, R2, RZ, PT ;  /* 0x000000ff0200720c */ /* 0x004fc80003f05070 */
[----:B------:R-:W-:-:S13]  /*0560*/  ISETP.NE.AND.EX P0, PT, R3, RZ, PT, P0 ;  /* 0x000000ff0300720c */ /* 0x000fda0003f05300 */
[----:B------:R-:W-:Y:S05]  /*0570*/  @!P0 BRA `(.L_x_4) ;  /* 0x0000000000088947 */ /* 0x000fea0003800000 */
[----:B------:R2:W5:Y:S01]  /*0580*/  LD.E R0, desc[UR12][R2.64] ;  /* 0x0000000c02007980 */ /* 0x000562000c101900 */
[----:B------:R-:W-:Y:S05]  /*0590*/  BRA `(.L_x_5) ;  /* 0x0000000000207947 */ /* 0x000fea0003800000 */
.L_x_4:
[----:B------:R-:W-:Y:S02]  /*05a0*/  ULDC.64 UR4, c[0x0][0x608] ;  /* 0x0001820000047ab9 */ /* 0x000fe40000000a00 */
[----:B------:R-:W-:-:S04]  /*05b0*/  ISETP.NE.U32.AND P0, PT, RZ, UR4, PT ;  /* 0x00000004ff007c0c */ /* 0x000fc8000bf05070 */
[----:B------:R-:W-:-:S13]  /*05c0*/  ISETP.NE.AND.EX P0, PT, RZ, UR5, PT, P0 ;  /* 0x00000005ff007c0c */ /* 0x000fda000bf05300 */
[----:B------:R-:W-:Y:S05]  /*05d0*/  @!P0 BRA `(.L_x_6) ;  /* 0x00000000000c8947 */ /* 0x000fea0003800000 */
[----:B------:R-:W0:Y:S02]  /*05e0*/  LDC.64 R2, c[0x0][0x608] ;  /* 0x00018200ff027b82 */ /* 0x000e240000000a00 */
[----:B0-----:R0:W5:Y:S01]  /*05f0*/  LDG.E R0, desc[UR12][R2.64] ;  /* 0x0000000c02007981 */ /* 0x001162000c1e1900 */
[----:B------:R-:W-:Y:S05]  /*0600*/  BRA `(.L_x_5) ;  /* 0x0000000000047947 */ /* 0x000fea0003800000 */
.L_x_6:
[----:B------:R-:W1:Y:S02]  /*0610*/  LDC R0, c[0x0][0x600] ;  /* 0x00018000ff007b82 */ /* 0x000e640000000800 */
.L_x_5:
[----:B------:R-:W-:Y:S02]  /*0620*/  ULDC.64 UR4, c[0x0][0x620] ;  /* 0x0001880000047ab9 */ /* 0x000fe40000000a00 */
[----:B------:R-:W-:-:S04]  /*0630*/  ISETP.NE.U32.AND P0, PT, RZ, UR4, PT ;  /* 0x00000004ff007c0c */ /* 0x000fc8000bf05070 */
[----:B------:R-:W-:-:S13]  /*0640*/  ISETP.NE.AND.EX P0, PT, RZ, UR5, PT, P0 ;  /* 0x00000005ff007c0c */ /* 0x000fda000bf05300 */
[----:B------:R-:W-:Y:S05]  /*0650*/  @!P0 BRA `(.L_x_7) ;  /* 0x00000000001c8947 */ /* 0x000fea0003800000 */
[----:B0-2---:R-:W0:Y:S02]  /*0660*/  LDC.64 R2, c[0x0][0x620] ;  /* 0x00018800ff027b82 */ /* 0x005e240000000a00 */
[----:B0-----:R-:W2:Y:S02]  /*0670*/  LDG.E.64 R2, desc[UR12][R2.64] ;  /* 0x0000000c02027981 */ /* 0x001ea4000c1e1b00 */
[----:B--2---:R-:W-:-:S04]  /*0680*/  ISETP.NE.U32.AND P0, PT, R2, RZ, PT ;  /* 0x000000ff0200720c */ /* 0x004fc80003f05070 */
[----:B------:R-:W-:-:S13]  /*0690*/  ISETP.NE.AND.EX P0, PT, R3, RZ, PT, P0 ;  /* 0x000000ff0300720c */ /* 0x000fda0003f05300 */
[----:B------:R-:W-:Y:S05]  /*06a0*/  @!P0 BRA `(.L_x_7) ;  /* 0x0000000000088947 */ /* 0x000fea0003800000 */
[----:B------:R3:W5:Y:S01]  /*06b0*/  LD.E R2, desc[UR12][R2.64] ;  /* 0x0000000c02027980 */ /* 0x000762000c101900 */
[----:B------:R-:W-:Y:S05]  /*06c0*/  BRA `(.L_x_8) ;  /* 0x0000000000207947 */ /* 0x000fea0003800000 */
.L_x_7:
[----:B------:R-:W-:Y:S02]  /*06d0*/  ULDC.64 UR4, c[0x0][0x610] ;  /* 0x0001840000047ab9 */ /* 0x000fe40000000a00 */
[----:B------:R-:W-:-:S04]  /*06e0*/  ISETP.NE.U32.AND P0, PT, RZ, UR4, PT ;  /* 0x00000004ff007c0c */ /* 0x000fc8000bf05070 */
[----:B------:R-:W-:-:S13]  /*06f0*/  ISETP.NE.AND.EX P0, PT, RZ, UR5, PT, P0 ;  /* 0x00000005ff007c0c */ /* 0x000fda000bf05300 */
[----:B------:R-:W-:Y:S05]  /*0700*/  @!P0 BRA `(.L_x_9) ;  /* 0x00000000000c8947 */ /* 0x000fea0003800000 */
[----:B0-2---:R-:W0:Y:S02]  /*0710*/  LDC.64 R2, c[0x0][0x610] ;  /* 0x00018400ff027b82 */ /* 0x005e240000000a00 */
[----:B0-----:R2:W5:Y:S01]  /*0720*/  LDG.E R2, desc[UR12][R2.64] ;  /* 0x0000000c02027981 */ /* 0x001562000c1e1900 */
[----:B------:R-:W-:Y:S05]  /*0730*/  BRA `(.L_x_8) ;  /* 0x0000000000047947 */ /* 0x000fea0003800000 */
.L_x_9:
[----:B0-2---:R-:W0:Y:S02]  /*0740*/  LDC R2, c[0x0][0x604] ;  /* 0x00018100ff027b82 */ /* 0x005e240000000800 */
.L_x_8:
[----:B--23--:R-:W2:Y:S01]  /*0750*/  LDC R3, c[0x0][0x4d8] ;  /* 0x00013600ff037b82 */ /* 0x00cea20000000800 */
[----:B------:R-:W3:Y:S07]  /*0760*/  S2R R11, SR_CTAID.Y ;  /* 0x00000000000b7919 */ /* 0x000eee0000002600 */
[----:B------:R-:W4:Y:S08]  /*0770*/  LDC R5, c[0x0][0x4dc] ;  /* 0x00013700ff057b82 */ /* 0x000f300000000800 */
[----:B------:R-:W1:Y:S01]  /*0780*/  LDC R22, c[0x0][0x4e0] ;  /* 0x00013800ff167b82 */ /* 0x000e620000000800 */
[----:B--2---:R-:W-:-:S05]  /*0790*/  VIADD R3, R3, 0x3f ;  /* 0x0000003f03037836 */ /* 0x004fca0000000000 */
[----:B------:R-:W-:Y:S02]  /*07a0*/  SHF.R.S32.HI R6, RZ, 0x1f, R3 ;  /* 0x0000001fff067819 */ /* 0x000fe40000011403 */
[----:B----4-:R-:W-:Y:S02]  /*07b0*/  IABS R16, R5 ;  /* 0x0000000500107213 */ /* 0x010fe40000000000 */
[----:B------:R-:W-:Y:S02]  /*07c0*/  LEA.HI R6, R6, R3, RZ, 0x6 ;  /* 0x0000000306067211 */ /* 0x000fe400078f30ff */
[----:B---3--:R-:W-:Y:S01]  /*07d0*/  IABS R18, R11 ;  /* 0x0000000b00127213 */ /* 0x008fe20000000000 */
[----:B------:R-:W2:Y:S01]  /*07e0*/  I2F.RP R14, R16 ;  /* 0x00000010000e7306 */ /* 0x000ea20000209400 */
[----:B------:R-:W-:-:S04]  /*07f0*/  SHF.R.S32.HI R6, RZ, 0x6, R6 ;  /* 0x00000006ff067819 */ /* 0x000fc80000011406 */
[----:B------:R-:W-:-:S04]  /*0800*/  IABS R15, R6 ;  /* 0x00000006000f7213 */ /* 0x000fc80000000000 */
[----:B------:R-:W3:Y:S08]  /*0810*/  I2F.RP R3, R15 ;  /* 0x0000000f00037306 */ /* 0x000ef00000209400 */
[----:B--2---:R-:W-:Y:S08]  /*0820*/  MUFU.RCP R14, R14 ;  /* 0x0000000e000e7308 */ /* 0x004ff00000001000 */
[----:B---3--:R-:W2:Y:S02]  /*0830*/  MUFU.RCP R3, R3 ;  /* 0x0000000300037308 */ /* 0x008ea40000001000 */
[----:B--2---:R-:W-:Y:S01]  /*0840*/  VIADD R12, R3, 0xffffffe ;  /* 0x0ffffffe030c7836 */ /* 0x004fe20000000000 */
[----:B------:R-:W-:-:S05]  /*0850*/  IABS R3, R6 ;  /* 0x0000000600037213 */ /* 0x000fca0000000000 */
[----:B------:R2:W3:Y:S02]  /*0860*/  F2I.FTZ.U32.TRUNC.NTZ R13, R12 ;  /* 0x0000000c000d7305 */ /* 0x0004e4000021f000 */
[----:B--2---:R-:W-:Y:S02]  /*0870*/  IMAD.MOV.U32 R12, RZ, RZ, RZ ;  /* 0x000000ffff0c7224 */ /* 0x004fe400078e00ff */
[----:B---3--:R-:W-:-:S04]  /*0880*/  IMAD.MOV R10, RZ, RZ, -R13 ;  /* 0x000000ffff0a7224 */ /* 0x008fc800078e0a0d */
[----:B------:R-:W-:Y:S02]  /*0890*/  IMAD R17, R10, R15, RZ ;  /* 0x0000000f0a117224 */ /* 0x000fe400078e02ff */
[----:B------:R-:W-:Y:S02]  /*08a0*/  IMAD.MOV.U32 R10, RZ, RZ, R18 ;  /* 0x000000ffff0a7224 */ /* 0x000fe400078e0012 */
[----:B------:R-:W-:-:S04]  /*08b0*/  IMAD.HI.U32 R13, R13, R17, R12 ;  /* 0x000000110d0d7227 */ /* 0x000fc800078e000c */
[----:B------:R-:W-:Y:S02]  /*08c0*/  IMAD.MOV R12, RZ, RZ, -R3 ;  /* 0x000000ffff0c7224 */ /* 0x000fe400078e0a03 */
[----:B------:R-:W-:-:S04]  /*08d0*/  IMAD.HI.U32 R3, R13, R10, RZ ;  /* 0x0000000a0d037227 */ /* 0x000fc800078e00ff */
[----:B------:R-:W-:Y:S02]  /*08e0*/  IMAD R10, R3, R12, R10 ;  /* 0x0000000c030a7224 */ /* 0x000fe400078e020a */
[----:B------:R-:W-:-:S03]  /*08f0*/  VIADD R12, R14, 0xffffffe ;  /* 0x0ffffffe0e0c7836 */ /* 0x000fc60000000000 */
[----:B------:R-:W-:Y:S01]  /*0900*/  ISETP.GT.U32.AND P1, PT, R15, R10, PT ;  /* 0x0000000a0f00720c */ /* 0x000fe20003f24070 */
[----:B------:R2:W3:Y:S02]  /*0910*/  F2I.FTZ.U32.TRUNC.NTZ R13, R12 ;  /* 0x0000000c000d7305 */ /* 0x0004e4000021f000 */
[----:B--2---:R-:W-:-:S10]  /*0920*/  IMAD.MOV.U32 R12, RZ, RZ, RZ ;  /* 0x000000ffff0c7224 */ /* 0x004fd400078e00ff */
[----:B------:R-:W-:Y:S02]  /*0930*/  @!P1 IMAD.IADD R10, R10, 0x1, -R15 ;  /* 0x000000010a0a9824 */ /* 0x000fe400078e0a0f */
[----:B------:R-:W-:Y:S01]  /*0940*/  @!P1 VIADD R3, R3, 0x1 ;  /* 0x0000000103039836 */ /* 0x000fe20000000000 */
[----:B------:R-:W-:Y:S02]  /*0950*/  ISETP.NE.AND P1, PT, R6, RZ, PT ;  /* 0x000000ff0600720c */ /* 0x000fe40003f25270 */
[----:B------:R-:W-:Y:S02]  /*0960*/  ISETP.GE.U32.AND P0, PT, R10, R15, PT ;  /* 0x0000000f0a00720c */ /* 0x000fe40003f06070 */
[----:B------:R-:W-:Y:S02]  /*0970*/  LOP3.LUT R10, R11, R6, RZ, 0x3c, !PT ;  /* 0x000000060b0a7212 */ /* 0x000fe400078e3cff */
[----:B-1----:R-:W-:Y:S02]  /*0980*/  IABS R15, R22 ;  /* 0x00000016000f7213 */ /* 0x002fe40000000000 */
[----:B------:R-:W-:-:S07]  /*0990*/  ISETP.GE.AND P2, PT, R10, RZ, PT ;  /* 0x000000ff0a00720c */ /* 0x000fce0003f46270 */
[----:B------:R-:W-:-:S04]  /*09a0*/  @P0 VIADD R3, R3, 0x1 ;  /* 0x0000000103030836 */ /* 0x000fc80000000000 */
[----:B------:R-:W-:Y:S02]  /*09b0*/  IMAD.MOV.U32 R18, RZ, RZ, R3 ;  /* 0x000000ffff127224 */ /* 0x000fe400078e0003 */
[----:B---3--:R-:W-:Y:S02]  /*09c0*/  IMAD.MOV R3, RZ, RZ, -R13 ;  /* 0x000000ffff037224 */ /* 0x008fe400078e0a0d */
[----:B------:R-:W-:Y:S01]  /*09d0*/  @!P2 IMAD.MOV R18, RZ, RZ, -R18 ;  /* 0x000000ffff12a224 */ /* 0x000fe200078e0a12 */
[----:B------:R-:W-:Y:S01]  /*09e0*/  @!P1 LOP3.LUT R18, RZ, R6, RZ, 0x33, !PT ;  /* 0x00000006ff129212 */ /* 0x000fe200078e33ff */
[----:B------:R-:W-:-:S03]  /*09f0*/  IMAD R3, R3, R16, RZ ;  /* 0x0000001003037224 */ /* 0x000fc600078e02ff */
[----:B------:R-:W-:Y:S01]  /*0a00*/  IABS R10, R18 ;  /* 0x00000012000a7213 */ /* 0x000fe20000000000 */
[----:B------:R-:W-:-:S04]  /*0a10*/  IMAD.HI.U32 R12, R13, R3, R12 ;  /* 0x000000030d0c7227 */ /* 0x000fc800078e000c */
[----:B------:R-:W-:Y:S02]  /*0a20*/  IMAD.MOV.U32 R3, RZ, RZ, R10 ;  /* 0x000000ffff037224 */ /* 0x000fe400078e000a */
[----:B------:R-:W1:Y:S02]  /*0a30*/  I2F.RP R10, R15 ;  /* 0x0000000f000a7306 */ /* 0x000e640000209400 */
[----:B------:R-:W-:-:S04]  /*0a40*/  IMAD.HI.U32 R12, R12, R3, RZ ;  /* 0x000000030c0c7227 */ /* 0x000fc800078e00ff */
[----:B------:R-:W-:-:S04]  /*0a50*/  IMAD.MOV R13, RZ, RZ, -R12 ;  /* 0x000000ffff0d7224 */ /* 0x000fc800078e0a0c */
[C---:B------:R-:W-:Y:S01]  /*0a60*/  IMAD R3, R16.reuse, R13, R3 ;  /* 0x0000000d10037224 */ /* 0x040fe200078e0203 */
[----:B-1----:R-:W1:Y:S04]  /*0a70*/  MUFU.RCP R10, R10 ;  /* 0x0000000a000a7308 */ /* 0x002e680000001000 */
[----:B------:R-:W-:-:S13]  /*0a80*/  ISETP.GT.U32.AND P1, PT, R16, R3, PT ;  /* 0x000000031000720c */ /* 0x000fda0003f24070 */
[----:B------:R-:W-:Y:S02]  /*0a90*/  @!P1 IMAD.IADD R3, R3, 0x1, -R16 ;  /* 0x0000000103039824 */ /* 0x000fe400078e0a10 */
[----:B------:R-:W-:Y:S01]  /*0aa0*/  @!P1 VIADD R12, R12, 0x1 ;  /* 0x000000010c0c9836 */ /* 0x000fe20000000000 */
[----:B------:R-:W-:Y:S01]  /*0ab0*/  ISETP.NE.AND P1, PT, R5, RZ, PT ;  /* 0x000000ff0500720c */ /* 0x000fe20003f25270 */
[----:B-1----:R-:W-:Y:S01]  /*0ac0*/  VIADD R13, R10, 0xffffffe ;  /* 0x0ffffffe0a0d7836 */ /* 0x002fe20000000000 */
[----:B------:R-:W-:Y:S02]  /*0ad0*/  ISETP.GE.U32.AND P0, PT, R3, R16, PT ;  /* 0x000000100300720c */ /* 0x000fe40003f06070 */
[----:B------:R-:W-:Y:S01]  /*0ae0*/  LOP3.LUT R3, R18, R5, RZ, 0x3c, !PT ;  /* 0x0000000512037212 */ /* 0x000fe200078e3cff */
[----:B------:R-:W1:Y:S02]  /*0af0*/  LDC R16, c[0x0][0x294] ;  /* 0x0000a500ff107b82 */ /* 0x000e640000000800 */
[----:B------:R-:W2:Y:S01]  /*0b00*/  F2I.FTZ.U32.TRUNC.NTZ R13, R13 ;  /* 0x0000000d000d7305 */ /* 0x000ea2000021f000 */
[----:B------:R-:W-:-:S07]  /*0b10*/  ISETP.GE.AND P2, PT, R3, RZ, PT ;  /* 0x000000ff0300720c */ /* 0x000fce0003f46270 */
[----:B------:R-:W-:-:S04]  /*0b20*/  @P0 VIADD R12, R12, 0x1 ;  /* 0x000000010c0c0836 */ /* 0x000fc80000000000 */
[----:B------:R-:W-:Y:S02]  /*0b30*/  IMAD.MOV.U32 R17, RZ, RZ, R12 ;  /* 0x000000ffff117224 */ /* 0x000fe400078e000c */
[----:B------:R-:W-:Y:S02]  /*0b40*/  IMAD.MOV.U32 R12, RZ, RZ, RZ ;  /* 0x000000ffff0c7224 */ /* 0x000fe400078e00ff */
[----:B--2---:R-:W-:Y:S02]  /*0b50*/  IMAD.MOV R10, RZ, RZ, -R13 ;  /* 0x000000ffff0a7224 */ /* 0x004fe400078e0a0d */
[----:B------:R-:W-:Y:S01]  /*0b60*/  @!P2 IMAD.MOV R17, RZ, RZ, -R17 ;  /* 0x000000ffff11a224 */ /* 0x000fe200078e0a11 */
[----:B------:R-:W-:Y:S01]  /*0b70*/  @!P1 LOP3.LUT R17, RZ, R5, RZ, 0x33, !PT ;  /* 0x00000005ff119212 */ /* 0x000fe200078e33ff */
[----:B------:R-:W-:-:S03]  /*0b80*/  IMAD R3, R10, R15, RZ ;  /* 0x0000000f0a037224 */ /* 0x000fc600078e02ff */
[----:B------:R-:W-:Y:S01]  /*0b90*/  IABS R10, R17 ;  /* 0x00000011000a7213 */ /* 0x000fe20000000000 */
[----:B------:R-:W-:-:S04]  /*0ba0*/  IMAD.HI.U32 R12, R13, R3, R12 ;  /* 0x000000030d0c7227 */ /* 0x000fc800078e000c */
[----:B------:R-:W-:Y:S02]  /*0bb0*/  IMAD.MOV R14, RZ, RZ, -R17 ;  /* 0x000000ffff0e7224 */ /* 0x000fe400078e0a11 */
[----:B------:R-:W-:-:S04]  /*0bc0*/  IMAD.HI.U32 R3, R12, R10, RZ ;  /* 0x0000000a0c037227 */ /* 0x000fc800078e00ff */
[----:B------:R-:W-:Y:S02]  /*0bd0*/  IMAD.MOV R12, RZ, RZ, -R3 ;  /* 0x000000ffff0c7224 */ /* 0x000fe400078e0a03 */
[----:B------:R-:W-:Y:S02]  /*0be0*/  IMAD R5, R5, R14, R18 ;  /* 0x0000000e05057224 */ /* 0x000fe400078e0212 */
[----:B------:R-:W-:Y:S02]  /*0bf0*/  IMAD R10, R15, R12, R10 ;  /* 0x0000000c0f0a7224 */ /* 0x000fe400078e020a */
[----:B------:R-:W-:-:S03]  /*0c00*/  IMAD.MOV R12, RZ, RZ, -R18 ;  /* 0x000000ffff0c7224 */ /* 0x000fc600078e0a12 */
[----:B------:R-:W-:Y:S01]  /*0c10*/  ISETP.GT.U32.AND P1, PT, R15, R10, PT ;  /* 0x0000000a0f00720c */ /* 0x000fe20003f24070 */
[----:B------:R-:W-:-:S12]  /*0c20*/  IMAD R6, R6, R12, R11 ;  /* 0x0000000c06067224 */ /* 0x000fd800078e020b */
[----:B------:R-:W-:Y:S02]  /*0c30*/  @!P1 IMAD.IADD R10, R10, 0x1, -R15 ;  /* 0x000000010a0a9824 */ /* 0x000fe400078e0a0f */
[----:B------:R-:W-:Y:S01]  /*0c40*/  @!P1 VIADD R3, R3, 0x1 ;  /* 0x0000000103039836 */ /* 0x000fe20000000000 */
[----:B------:R-:W-:Y:S02]  /*0c50*/  ISETP.NE.AND P1, PT, R22, RZ, PT ;  /* 0x000000ff1600720c */ /* 0x000fe40003f25270 */
[----:B------:R-:W-:Y:S02]  /*0c60*/  ISETP.GE.U32.AND P0, PT, R10, R15, PT ;  /* 0x0000000f0a00720c */ /* 0x000fe40003f06070 */
[----:B------:R-:W-:-:S04]  /*0c70*/  LOP3.LUT R10, R17, R22, RZ, 0x3c, !PT ;  /* 0x00000016110a7212 */ /* 0x000fc800078e3cff */
[----:B------:R-:W-:Y:S01]  /*0c80*/  ISETP.GE.AND P2, PT, R10, RZ, PT ;  /* 0x000000ff0a00720c */ /* 0x000fe20003f46270 */
[----:B-1----:R-:W-:-:S05]  /*0c90*/  VIADD R10, R16, 0x3f ;  /* 0x0000003f100a7836 */ /* 0x002fca0000000000 */
[----:B------:R-:W-:Y:S01]  /*0ca0*/  SHF.R.S32.HI R13, RZ, 0x1f, R10 ;  /* 0x0000001fff0d7819 */ /* 0x000fe2000001140a */
[----:B------:R-:W-:Y:S01]  /*0cb0*/  @P0 VIADD R3, R3, 0x1 ;  /* 0x0000000103030836 */ /* 0x000fe20000000000 */
[----:B------:R-:W-:Y:S02]  /*0cc0*/  ISETP.NE.AND P0, PT, R8, RZ, PT ;  /* 0x000000ff0800720c */ /* 0x000fe40003f05270 */
[----:B------:R-:W-:-:S03]  /*0cd0*/  LEA.HI R10, R13, R10, RZ, 0x6 ;  /* 0x0000000a0d0a7211 */ /* 0x000fc600078f30ff */
[----:B------:R-:W-:Y:S01]  /*0ce0*/  @!P2 IMAD.MOV R3, RZ, RZ, -R3 ;  /* 0x000000ffff03a224 */ /* 0x000fe200078e0a03 */
[----:B------:R-:W-:Y:S02]  /*0cf0*/  @!P1 LOP3.LUT R3, RZ, R22, RZ, 0x33, !PT ;  /* 0x00000016ff039212 */ /* 0x000fe400078e33ff */
[----:B------:R-:W-:-:S03]  /*0d00*/  SHF.R.S32.HI R10, RZ, 0x6, R10 ;  /* 0x00000006ff0a7819 */ /* 0x000fc6000001140a */
[----:B------:R-:W-:-:S04]  /*0d10*/  IMAD.MOV R15, RZ, RZ, -R3 ;  /* 0x000000ffff0f7224 */ /* 0x000fc800078e0a03 */
[----:B------:R-:W-:Y:S01]  /*0d20*/  IMAD R22, R22, R15, R17 ;  /* 0x0000000f16167224 */ /* 0x000fe200078e0211 */
[----:B------:R-:W-:Y:S06]  /*0d30*/  @!P0 BRA `(.L_x_10) ;  /* 0x00000034006c8947 */ /* 0x000fec0003800000 */
[----:B------:R-:W-:-:S13]  /*0d40*/  ISETP.NE.AND P0, PT, R8, 0x1, PT ;  /* 0x000000010800780c */ /* 0x000fda0003f05270 */
[----:B------:R-:W-:Y:S05]  /*0d50*/  @P0 EXIT ;  /* 0x000000000000094d */ /* 0x000fea0003800000 */
[----:B------:R-:W-:Y:S01]  /*0d60*/  ISETP.GE.AND P0, PT, R16, 0x1, PT ;  /* 0x000000011000780c */ /* 0x000fe20003f06270 */
[----:B------:R-:W-:Y:S01]  /*0d70*/  UMOV UR4, URZ ;  /* 0x0000003f00047c82 */ /* 0x000fe20008000000 */
[----:B------:R-:W-:Y:S02]  /*0d80*/  CS2R R54, SRZ ;  /* 0x0000000000367805 */ /* 0x000fe4000001ff00 */
[----:B------:R-:W-:Y:S02]  /*0d90*/  CS2R R24, SRZ ;  /* 0x0000000000187805 */ /* 0x000fe4000001ff00 */
[----:B------:R-:W-:Y:S02]  /*0da0*/  CS2R R26, SRZ ;  /* 0x00000000001a7805 */ /* 0x000fe4000001ff00 */
[----:B------:R-:W-:Y:S02]  /*0db0*/  CS2R R28, SRZ ;  /* 0x00000000001c7805 */ /* 0x000fe4000001ff00 */
[----:B------:R-:W-:-:S02]  /*0dc0*/  CS2R R30, SRZ ;  /* 0x00000000001e7805 */ /* 0x000fc4000001ff00 */
[----:B------:R-:W-:Y:S02]  /*0dd0*/  CS2R R32, SRZ ;  /* 0x0000000000207805 */ /* 0x000fe4000001ff00 */
        /* <DEDUP_REMOVED lines=9> */
[----:B------:R-:W-:Y:S01]  /*0e70*/  CS2R R52, SRZ ;  /* 0x0000000000347805 */ /* 0x000fe2000001ff00 */
[----:B------:R-:W-:Y:S06]  /*0e80*/  @!P0 BRA `(.L_x_11) ;  /* 0x0000000000a08947 */ /* 0x000fec0003800000 */
[----:B------:R-:W-:-:S04]  /*0e90*/  LOP3.LUT R7, R4, 0x1, RZ, 0xfc, !PT ;  /* 0x0000000104077812 */ /* 0x000fc800078efcff */
[----:B------:R-:W-:-:S13]  /*0ea0*/  ISETP.NE.AND P0, PT, R7, 0x3, PT ;  /* 0x000000030700780c */ /* 0x000fda0003f05270 */
[----:B------:R-:W-:Y:S05]  /*0eb0*/  @!P0 BRA `(.L_x_12) ;  /* 0x0000000000048947 */ /* 0x000fea0003800000 */
[----:B------:R-:W-:Y:S01]  /*0ec0*/  BPT.TRAP 0x1 ;  /* 0x000000040000795c */ /* 0x000fe20000300000 */
.L_x_12:
[----:B------:R-:W1:Y:S01]  /*0ed0*/  S2UR UR5, SR_CgaCtaId ;  /* 0x00000000000579c3 */ /* 0x000e620000008800 */
[----:B------:R-:W-:Y:S01]  /*0ee0*/  SHF.L.U32 R7, RZ, 0x1f, RZ ;  /* 0x0000001fff077819 */ /* 0x000fe200000006ff */
[----:B------:R-:W-:Y:S02]  /*0ef0*/  UMOV UR4, 0x400 ;  /* 0x0000040000047882 */ /* 0x000fe40000000000 */
[----:B-1----:R-:W-:-:S12]  /*0f00*/  ULEA UR4, UR5, UR4, 0x18 ;  /* 0x0000000405047291 */ /* 0x002fd8000f8ec03f */
.L_x_13:
[----:B-1----:R-:W-:-:S04]  /*0f10*/  IMAD.U32 R8, RZ, RZ, UR4 ;  /* 0x00000004ff087e24 */ /* 0x002fc8000f8e00ff */
[----:B------:R1:W2:Y:S03]  /*0f20*/  SYNCS.PHASECHK.TRANS64.TRYWAIT P0, [R8+URZ+0x38000], R7 ;  /* 0x03800007080075a7 */ /* 0x0002a6000800017f */
[----:B--2---:R-:W-:Y:S05]  /*0f30*/  @!P0 NANOSLEEP.SYNCS 0x989680 ;  /* 0x009896800000895d */ /* 0x004fea0003900000 */
[----:B------:R-:W2:Y:S02]  /*0f40*/  @!P0 SYNCS.PHASECHK.TRANS64 P0, [R8+URZ+0x38000], R7 ;  /* 0x03800007080085a7 */ /* 0x000ea4000800007f */
[----:B--2---:R-:W-:Y:S05]  /*0f50*/  @!P0 BRA `(.L_x_13) ;  /* 0xfffffffc00ec8947 */ /* 0x004fea000383ffff */
[----:B------:R-:W-:Y:S01]  /*0f60*/  UIADD3 UR5, UR4, 0x1c000, URZ ;  /* 0x0001c00004057890 */ /* 0x000fe2000fffe03f */
[----:B------:R-:W-:Y:S01]  /*0f70*/  WARPGROUP.ARRIVE ;  /* 0x00000000000079c5 */ /* 0x000fe20000000000 */
[----:B------:R-:W-:Y:S02]  /*0f80*/  USHF.R.U32.HI UR4, URZ, 0x4, UR4 ;  /* 0x000000043f047899 */ /* 0x000fe40008011604 */
[----:B------:R-:W-:Y:S02]  /*0f90*/  USHF.R.U32.HI UR5, URZ, 0x4, UR5 ;  /* 0x000000043f057899 */ /* 0x000fe40008011605 */
[----:B------:R-:W-:Y:S02]  /*0fa0*/  ULOP3.LUT UR8, UR4, 0x3fff, URZ, 0xc0, !UPT ;  /* 0x00003fff04087892 */ /* 0x000fe4000f8ec03f */
[----:B------:R-:W-:Y:S01]  /*0fb0*/  ULOP3.LUT UR9, UR5, 0x3fff, URZ, 0xc0, !UPT ;  /* 0x00003fff05097892 */ /* 0x000fe2000f8ec03f */
[----:B------:R-:W-:Y:S02]  /*0fc0*/  UMOV UR7, 0x40000040 ;  /* 0x4000004000077882 */ /* 0x000fe40000000000 */
[----:B------:R-:W-:-:S02]  /*0fd0*/  UMOV UR5, 0x40000040 ;  /* 0x4000004000057882 */ /* 0x000fc40000000000 */
[----:B------:R-:W-:Y:S02]  /*0fe0*/  UMOV UR4, UR8 ;  /* 0x0000000800047c82 */ /* 0x000fe40008000000 */
[----:B------:R-:W-:Y:S02]  /*0ff0*/  UMOV UR6, UR9 ;  /* 0x0000000900067c82 */ /* 0x000fe40008000000 */
[----:B------:R-:W-:Y:S01]  /*1000*/  HGMMA.64x64x16.F32.BF16 R24, gdesc[UR4].tnspA.tnspB, RZ, !UPT ;  /* 0x60e00000041879f0 */ /* 0x000fe2000c7018ff */
[----:B------:R-:W-:Y:S02]  /*1010*/  UIADD3 UR4, UR8, 0x80, URZ ;  /* 0x0000008008047890 */ /* 0x000fe4000fffe03f */
[----:B------:R-:W-:Y:S01]  /*1020*/  UIADD3 UR6, UR9, 0x80, URZ ;  /* 0x0000008009067890 */ /* 0x000fe2000fffe03f */
[----:B------:R-:W-:Y:S01]  /*1030*/  UMOV UR5, 0x40000040 ;  /* 0x4000004000057882 */ /* 0x000fe20000000000 */
[----:B------:R-:W-:-:S07]  /*1040*/  UMOV UR7, 0x40000040 ;  /* 0x4000004000077882 */ /* 0x000fce0000000000 */
[----:B------:R-:W-:Y:S01]  /*1050*/  HGMMA.64x64x16.F32.BF16 R24, gdesc[UR4].tnspA.tnspB, R24 ;  /* 0x60e00000041879f0 */ /* 0x000fe20008701818 */
        /* <DEDUP_REMOVED lines=9> */
[----:B------:R-:W-:Y:S01]  /*10f0*/  HGMMA.64x64x16.F32.BF16 R24, gdesc[UR4].tnspA.tnspB, R24, gsb0 ;  /* 0x60e00000041879f0 */ /* 0x000fe20008001818 */
[----:B------:R-:W-:-:S05]  /*1100*/  UMOV UR4, 0x1 ;  /* 0x0000000100047882 */ /* 0x000fca0000000000 */
.L_x_11:
[----:B-1----:R-:W-:-:S05]  /*1110*/  VIMNMX R7, R10, 0x1, PT ;  /* 0x000000010a077848 */ /* 0x002fca0003fe0100 */
[----:B------:R-:W-:-:S05]  /*1120*/  IMAD.IADD R7, R10, 0x1, -R7 ;  /* 0x000000010a077824 */ /* 0x000fca00078e0a07 */
[----:B------:R-:W-:-:S13]  /*1130*/  ISETP.GE.AND P0, PT, R7, 0x1, PT ;  /* 0x000000010700780c */ /* 0x000fda0003f06270 */
[----:B------:R-:W-:Y:S05]  /*1140*/  @!P0 BRA `(.L_x_14) ;  /* 0x0000000400108947 */ /* 0x000fea0003800000 */
[----:B------:R-:W1:Y:S01]  /*1150*/  S2UR UR6, SR_CgaCtaId ;  /* 0x00000000000679c3 */ /* 0x000e620000008800 */
[----:B------:R-:W-:Y:S01]  /*1160*/  UMOV UR5, 0x400 ;  /* 0x0000040000057882 */ /* 0x000fe20000000000 */
[----:B------:R-:W-:Y:S01]  /*1170*/  LOP3.LUT R12, R4, 0x1, RZ, 0xfc, !PT ;  /* 0x00000001040c7812 */ /* 0x000fe200078efcff */
[----:B------:R-:W-:Y:S01]  /*1180*/  IMAD.MOV.U32 R11, RZ, RZ, RZ ;  /* 0x000000ffff0b7224 */ /* 0x000fe200078e00ff */
[----:B------:R-:W-:Y:S01]  /*1190*/  UISETP.NE.U32.AND UP0, UPT, UR4, URZ, UPT ;  /* 0x0000003f0400728c */ /* 0x000fe2000bf05070 */
[----:B------:R-:W-:Y:S01]  /*11a0*/  IMAD.MOV.U32 R8, RZ, RZ, R7 ;  /* 0x000000ffff087224 */ /* 0x000fe200078e0007 */
[----:B-1----:R-:W-:-:S04]  /*11b0*/  ULEA UR14, UR6, UR5, 0x18 ;  /* 0x00000005060e7291 */ /* 0x002fc8000f8ec03f */
[----:B------:R-:W-:Y:S02]  /*11c0*/  UIADD3 UR6, UR14, 0x1c000, URZ ;  /* 0x0001c0000e067890 */ /* 0x000fe4000fffe03f */
[----:B------:R-:W-:Y:S02]  /*11d0*/  USHF.R.U32.HI UR5, URZ, 0x4, UR14 ;  /* 0x000000043f057899 */ /* 0x000fe4000801160e */
[----:B------:R-:W-:Y:S02]  /*11e0*/  USHF.R.U32.HI UR6, URZ, 0x4, UR6 ;  /* 0x000000043f067899 */ /* 0x000fe40008011606 */
[----:B------:R-:W-:Y:S02]  /*11f0*/  ULOP3.LUT UR15, UR5, 0x3fff, URZ, 0xc0, !UPT ;  /* 0x00003fff050f7892 */ /* 0x000fe4000f8ec03f */
[----:B------:R-:W-:Y:S01]  /*1200*/  ULOP3.LUT UR16, UR6, 0x3fff, URZ, 0xc0, !UPT ;  /* 0x00003fff06107892 */ /* 0x000fe2000f8ec03f */
[----:B------:R-:W-:-:S11]  /*1210*/  UMOV UR5, URZ ;  /* 0x0000003f00057c82 */ /* 0x000fd60008000000 */
.L_x_19:
[----:B------:R-:W-:-:S13]  /*1220*/  ISETP.NE.AND P1, PT, R12, 0x3, PT ;  /* 0x000000030c00780c */ /* 0x000fda0003f25270 */
[----:B-1----:R-:W-:Y:S05]  /*1230*/  @!P1 BRA `(.L_x_15) ;  /* 0x0000000000049947 */ /* 0x002fea0003800000 */
[----:B------:R-:W-:Y:S01]  /*1240*/  BPT.TRAP 0x1 ;  /* 0x000000040000795c */ /* 0x000fe20000300000 */
.L_x_15:
[----:B------:R-:W-:Y:S01]  /*1250*/  SHF.L.U32 R9, R11, 0x1f, RZ ;  /* 0x0000001f0b097819 */ /* 0x000fe200000006ff */
[----:B------:R-:W-:-:S12]  /*1260*/  ULEA UR6, UR4, UR14, 0x3 ;  /* 0x0000000e04067291 */ /* 0x000fd8000f8e183f */
.L_x_16:
[----:B-1----:R-:W-:-:S04]  /*1270*/  IMAD.U32 R10, RZ, RZ, UR6 ;  /* 0x00000006ff0a7e24 */ /* 0x002fc8000f8e00ff */
[----:B------:R1:W2:Y:S03]  /*1280*/  SYNCS.PHASECHK.TRANS64.TRYWAIT P0, [R10+URZ+0x38000], R9 ;  /* 0x038000090a0075a7 */ /* 0x0002a6000800017f */
[----:B--2---:R-:W-:Y:S05]  /*1290*/  @!P0 NANOSLEEP.SYNCS 0x989680 ;  /* 0x009896800000895d */ /* 0x004fea0003900000 */
[----:B------:R-:W2:Y:S02]  /*12a0*/  @!P0 SYNCS.PHASECHK.TRANS64 P0, [R10+URZ+0x38000], R9 ;  /* 0x038000090a0085a7 */ /* 0x000ea4000800007f */
[----:B--2---:R-:W-:Y:S05]  /*12b0*/  @!P0 BRA `(.L_x_16) ;  /* 0xfffffffc00ec8947 */ /* 0x004fea000383ffff */
[----:B------:R-:W-:Y:S01]  /*12c0*/  ULEA UR6, UR4, UR15, 0x9 ;  /* 0x0000000f04067291 */ /* 0x000fe2000f8e483f */
[----:B------:R-:W-:Y:S01]  /*12d0*/  WARPGROUP.ARRIVE ;  /* 0x00000000000079c5 */ /* 0x000fe20000000000 */
[----:B------:R-:W-:Y:S01]  /*12e0*/  ULEA UR7, UR4, UR16, 0x9 ;  /* 0x0000001004077291 */ /* 0x000fe2000f8e483f */
[----:B------:R-:W-:Y:S01]  /*12f0*/  UMOV UR9, 0x40000040 ;  /* 0x4000004000097882 */ /* 0x000fe20000000000 */
[----:B------:R-:W-:-:S03]  /*1300*/  UMOV UR11, 0x40000040 ;  /* 0x40000040000b7882 */ /* 0x000fc60000000000 */
[----:B------:R-:W-:Y:S02]  /*1310*/  UMOV UR8, UR6 ;  /* 0x0000000600087c82 */ /* 0x000fe40008000000 */
[----:B------:R-:W-:Y:S02]  /*1320*/  UMOV UR10, UR7 ;  /* 0x00000007000a7c82 */ /* 0x000fe40008000000 */
[----:B------:R-:W-:Y:S01]  /*1330*/  HGMMA.64x64x16.F32.BF16 R24, gdesc[UR8].tnspA.tnspB, R24, UP0 ;  /* 0x60e00000081879f0 */ /* 0x000fe2000bf01818 */
        /* <DEDUP_REMOVED lines=14> */
[----:B------:R-:W-:Y:S03]  /*1420*/  HGMMA.64x64x16.F32.BF16 R24, gdesc[UR8].tnspA.tnspB, R24, gsb0 ;  /* 0x60e00000081879f0 */ /* 0x000fe60008001818 */
[----:B------:R-:W-:Y:S02]  /*1430*/  WARPGROUP.DEPBAR.LE gsb0, 0x1 ;  /* 0x00008000000079c5 */ /* 0x000fe40000010100 */
[----:B------:R-:W-:Y:S05]  /*1440*/  @!P1 BRA `(.L_x_17) ;  /* 0x0000000000049947 */ /* 0x000fea0003800000 */
[----:B------:R-:W-:Y:S01]  /*1450*/  BPT.TRAP 0x1 ;  /* 0x000000040000795c */ /* 0x000fe20000300000 */
.L_x_17:
[----:B------:R-:W-:Y:S01]  /*1460*/  ULEA UR6, UR5, UR14, 0x3 ;  /* 0x0000000e05067291 */ /* 0x000fe2000f8e183f */
[----:B------:R-:W-:-:S03]  /*1470*/  ISETP.GT.U32.AND P0, PT, R4, 0x1, PT ;  /* 0x000000010400780c */ /* 0x000fc60003f04070 */
[----:B------:R-:W-:-:S04]  /*1480*/  UIADD3 UR6, UR6, 0x38070, URZ ;  /* 0x0003807006067890 */ /* 0x000fc8000fffe03f */
[----:B------:R-:W-:-:S09]  /*1490*/  UPRMT UR6, URZ, 0x654, UR6 ;  /* 0x000006543f067896 */ /* 0x000fd20008000006 */
[----:B------:R-:W-:Y:S01]  /*14a0*/  SYNCS.ARRIVE.TRANS64.RED.A1T0 RZ, [UR6], RZ ;  /* 0x000000ffffff79a7 */ /* 0x000fe20008100406 */
[----:B------:R-:W-:Y:S05]  /*14b0*/  @P0 BRA `(.L_x_18) ;  /* 0x0000000000040947 */ /* 0x000fea0003800000 */
[----:B------:R-:W-:Y:S01]  /*14c0*/  BPT.TRAP 0x1 ;  /* 0x000000040000795c */ /* 0x000fe20000300000 */
.L_x_18:
[----:B------:R-:W-:Y:S01]  /*14d0*/  UIADD3 UR4, UR4, 0x1, URZ ;  /* 0x0000000104047890 */ /* 0x000fe2000fffe03f */
[C---:B------:R-:W-:Y:S01]  /*14e0*/  ISETP.GT.AND P0, PT, R8.reuse, 0x1, PT ;  /* 0x000000010800780c */ /* 0x040fe20003f04270 */
[----:B------:R-:W-:Y:S01]  /*14f0*/  UIADD3 UR5, UR5, 0x1, URZ ;  /* 0x0000000105057890 */ /* 0x000fe2000fffe03f */
[----:B------:R-:W-:Y:S01]  /*1500*/  VIADD R8, R8, 0xffffffff ;  /* 0xffffffff08087836 */ /* 0x000fe20000000000 */
[----:B------:R-:W-:Y:S02]  /*1510*/  UISETP.NE.AND UP0, UPT, UR4, 0xe, UPT ;  /* 0x0000000e0400788c */ /* 0x000fe4000bf05270 */
[----:B------:R-:W-:Y:S02]  /*1520*/  UISETP.NE.AND UP1, UPT, UR5, 0xe, UPT ;  /* 0x0000000e0500788c */ /* 0x000fe4000bf25270 */
[----:B------:R-:W-:Y:S02]  /*1530*/  USEL UR6, URZ, 0x1, UP0 ;  /* 0x000000013f067887 */ /* 0x000fe40008000000 */
[----:B------:R-:W-:-:S02]  /*1540*/  USEL UR4, UR4, URZ, UP0 ;  /* 0x0000003f04047287 */ /* 0x000fc40008000000 */
[----:B------:R-:W-:Y:S02]  /*1550*/  USEL UR5, UR5, URZ, UP1 ;  /* 0x0000003f05057287 */ /* 0x000fe40008800000 */
[----:B------:R-:W-:Y:S01]  /*1560*/  UPLOP3.LUT UP0, UPT, UPT, UPT, UPT, 0x80, 0x0 ;  /* 0x000000000000789c */ /* 0x000fe20003f0f070 */
[----:B------:R-:W-:Y:S01]  /*1570*/  LOP3.LUT R11, R11, UR6, RZ, 0x3c, !PT ;  /* 0x000000060b0b7c12 */ /* 0x000fe2000f8e3cff */
[----:B------:R-:W-:Y:S09]  /*1580*/  @P0 BRA `(.L_x_19) ;  /* 0xfffffffc00240947 */ /* 0x000ff2000383ffff */
.L_x_14:
[----:B------:R-:W2:Y:S01]  /*1590*/  LDC R8, c[0x0][0x294] ;  /* 0x0000a500ff087b82 */ /* 0x000ea20000000800 */
[----:B------:R-:W-:Y:S02]  /*15a0*/  WARPGROUP.DEPBAR.LE gsb0, 0x0 ;  /* 0x00008000000079c5 */ /* 0x000fe40000010000 */
[----:B--2---:R-:W-:-:S13]  /*15b0*/  ISETP.GE.AND P0, PT, R8, 0x1, PT ;  /* 0x000000010800780c */ /* 0x004fda0003f06270 */
[----:B------:R-:W-:Y:S05]  /*15c0*/  @!P0 BRA `(.L_x_20) ;  /* 0x0000000000488947 */ /* 0x000fea0003800000 */
[----:B------:R-:W-:-:S04]  /*15d0*/  LOP3.LUT R8, R4, 0x1, RZ, 0xfc, !PT ;  /* 0x0000000104087812 */ /* 0x000fc800078efcff */
[----:B------:R-:W-:-:S13]  /*15e0*/  ISETP.NE.AND P0, PT, R8, 0x3, PT ;  /* 0x000000030800780c */ /* 0x000fda0003f05270 */
[----:B------:R-:W-:Y:S05]  /*15f0*/  @!P0 BRA `(.L_x_21) ;  /* 0x0000000000048947 */ /* 0x000fea0003800000 */
[----:B------:R-:W-:Y:S01]  /*1600*/  BPT.TRAP 0x1 ;  /* 0x000000040000795c */ /* 0x000fe20000300000 */
.L_x_21:
[----:B-1----:R-:W1:Y:S01]  /*1610*/  S2R R10, SR_CgaCtaId ;  /* 0x00000000000a7919 */ /* 0x002e620000008800 */
[----:B------:R-:W-:Y:S02]  /*1620*/  SHF.R.U32.HI R8, RZ, 0x1, R7 ;  /* 0x00000001ff087819 */ /* 0x000fe40000011607 */
[----:B------:R-:W-:-:S03]  /*1630*/  ISETP.GT.U32.AND P0, PT, R4, 0x1, PT ;  /* 0x000000010400780c */ /* 0x000fc60003f04070 */
[----:B------:R-:W-:-:S05]  /*1640*/  IMAD.WIDE.U32 R8, R8, -0x6db6db6d, RZ ;  /* 0x9249249308087825 */ /* 0x000fca00078e00ff */
[----:B------:R-:W-:Y:S02]  /*1650*/  SHF.R.U32.HI R8, RZ, 0x2, R9 ;  /* 0x00000002ff087819 */ /* 0x000fe40000011609 */
[----:B------:R-:W-:-:S03]  /*1660*/  MOV R9, 0x400 ;  /* 0x0000040000097802 */ /* 0x000fc60000000f00 */
[----:B------:R-:W-:Y:S01]  /*1670*/  IMAD R7, R8, -0xe, R7 ;  /* 0xfffffff208077824 */ /* 0x000fe200078e0207 */
[----:B-1----:R-:W-:-:S05]  /*1680*/  LEA R10, R10, R9, 0x18 ;  /* 0x000000090a0a7211 */ /* 0x002fca00078ec0ff */
[----:B------:R-:W-:-:S04]  /*1690*/  IMAD R7, R7, 0x8, R10 ;  /* 0x0000000807077824 */ /* 0x000fc800078e020a */
[----:B------:R-:W-:-:S05]  /*16a0*/  VIADD R7, R7, 0x38070 ;  /* 0x0003807007077836 */ /* 0x000fca0000000000 */
[----:B------:R-:W-:-:S04]  /*16b0*/  PRMT R7, RZ, 0x654, R7 ;  /* 0x00000654ff077816 */ /* 0x000fc80000000007 */
[----:B------:R2:W-:Y:S01]  /*16c0*/  SYNCS.ARRIVE.TRANS64.RED.A1T0 RZ, [R7+URZ], RZ ;  /* 0x000000ff07ff79a7 */ /* 0x0005e2000810043f */
[----:B------:R-:W-:Y:S05]  /*16d0*/  @P0 BRA `(.L_x_20) ;  /* 0x0000000000040947 */ /* 0x000fea0003800000 */
[----:B------:R-:W-:Y:S01]  /*16e0*/  BPT.TRAP 0x1 ;  /* 0x000000040000795c */ /* 0x000fe20000300000 */
.L_x_20:
[----:B--2---:R-:W2:Y:S01]  /*16f0*/  S2R R7, SR_TID.X ;  /* 0x0000000000077919 */ /* 0x004ea20000002100 */
[----:B-1----:R-:W1:Y:S01]  /*1700*/  LDC.64 R8, c[0x0][0x280] ;  /* 0x0000a000ff087b82 */ /* 0x002e620000000a00 */
[----:B------:R-:W3:Y:S07]  /*1710*/  S2R R15, SR_CTAID.X ;  /* 0x00000000000f7919 */ /* 0x000eee0000002500 */
[----:B------:R-:W4:Y:S01]  /*1720*/  LDC.64 R60, c[0x0][0x658] ;  /* 0x00019600ff3c7b82 */ /* 0x000f220000000a00 */
[----:B--2---:R-:W-:-:S04]  /*1730*/  SHF.R.S32.HI R4, RZ, 0x1f, R7 ;  /* 0x0000001fff047819 */ /* 0x004fc80000011407 */
[----:B------:R-:W-:-:S04]  /*1740*/  LEA.HI R4, R4, R7, RZ, 0x7 ;  /* 0x0000000704047211 */ /* 0x000fc800078f38ff */
[----:B------:R-:W-:-:S05]  /*1750*/  LOP3.LUT R4, R4, 0xffffff80, RZ, 0xc0, !PT ;  /* 0xffffff8004047812 */ /* 0x000fca00078ec0ff */
[----:B------:R-:W-:-:S05]  /*1760*/  IMAD.IADD R4, R7, 0x1, -R4 ;  /* 0x0000000107047824 */ /* 0x000fca00078e0a04 */
[----:B------:R-:W-:-:S04]  /*1770*/  SHF.R.S32.HI R7, RZ, 0x1f, R4 ;  /* 0x0000001fff077819 */ /* 0x000fc80000011404 */
[CC--:B------:R-:W-:Y:S02]  /*1780*/  LEA.HI R11, R7.reuse, R4.reuse, RZ, 0x2 ;  /* 0x00000004070b7211 */ /* 0x0c0fe400078f10ff */
[----:B------:R-:W-:Y:S01]  /*1790*/  LEA.HI R19, R7, R4, RZ, 0x5 ;  /* 0x0000000407137211 */ /* 0x000fe200078f28ff */
[----:B---3--:R-:W-:Y:S01]  /*17a0*/  IMAD.SHL.U32 R7, R15, 0x40, RZ ;  /* 0x000000400f077824 */ /* 0x008fe200078e00ff */
[--C-:B------:R-:W-:Y:S02]  /*17b0*/  SHF.R.S32.HI R10, RZ, 0x2, R11.reuse ;  /* 0x00000002ff0a7819 */ /* 0x100fe4000001140b */
[----:B------:R-:W-:Y:S02]  /*17c0*/  SHF.R.S32.HI R13, RZ, 0x1f, R11 ;  /* 0x0000001fff0d7819 */ /* 0x000fe4000001140b */
[----:B-1----:R-:W-:Y:S02]  /*17d0*/  ISETP.GE.AND P0, PT, R7, R8, PT ;  /* 0x000000080700720c */ /* 0x002fe40003f06270 */
[----:B------:R-:W-:-:S02]  /*17e0*/  LEA.HI R13, R13, R10, RZ, 0x3 ;  /* 0x0000000a0d0d7211 */ /* 0x000fc400078f18ff */
[----:B------:R-:W-:Y:S02]  /*17f0*/  SHF.R.S32.HI R19, RZ, 0x5, R19 ;  /* 0x00000005ff137819 */ /* 0x000fe40000011413 */
[----:B------:R-:W-:-:S05]  /*1800*/  LOP3.LUT R13, R13, 0xfffffff8, RZ, 0xc0, !PT ;  /* 0xfffffff80d0d7812 */ /* 0x000fca00078ec0ff */
[----:B------:R-:W-:Y:S01]  /*1810*/  IMAD.IADD R10, R10, 0x1, -R13 ;  /* 0x000000010a0a7824 */ /* 0x000fe200078e0a0d */
[----:B------:R-:W-:-:S04]  /*1820*/  LOP3.LUT R13, R11, 0xfffffffc, RZ, 0xc0, !PT ;  /* 0xfffffffc0b0d7812 */ /* 0x000fc800078ec0ff */
[--C-:B------:R-:W-:Y:S01]  /*1830*/  SHF.R.S32.HI R11, RZ, 0x1f, R10.reuse ;  /* 0x0000001fff0b7819 */ /* 0x100fe2000001140a */
[----:B------:R-:W-:Y:S02]  /*1840*/  IMAD.IADD R16, R4, 0x1, -R13 ;  /* 0x0000000104107824 */ /* 0x000fe400078e0a0d */
[----:B------:R-:W-:-:S04]  /*1850*/  IMAD.WIDE R12, R19, 0x10, R10 ;  /* 0x00000010130c7825 */ /* 0x000fc800078e020a */
[----:B------:R-:W-:Y:S02]  /*1860*/  IMAD.SHL.U32 R14, R16, 0x2, RZ ;  /* 0x00000002100e7824 */ /* 0x000fe400078e00ff */
[----:B------:R-:W-:-:S03]  /*1870*/  IMAD.WIDE R12, R15, 0x40, R12 ;  /* 0x000000400f0c7825 */ /* 0x000fc600078e020c */
[----:B------:R-:W-:Y:S01]  /*1880*/  SHF.R.S32.HI R15, RZ, 0x1f, R14 ;  /* 0x0000001fff0f7819 */ /* 0x000fe2000001140e */
[----:B----4-:R-:W-:Y:S06]  /*1890*/  @P0 EXIT ;  /* 0x000000000000094d */ /* 0x010fec0003800000 */
[----:B------:R-:W-:Y:S01]  /*18a0*/  ULDC UR4, c[0x0][0x288] ;  /* 0x0000a20000047ab9 */ /* 0x000fe20000000800 */
[----:B------:R-:W-:Y:S01]  /*18b0*/  IMAD.SHL.U32 R4, R6, 0x40, RZ ;  /* 0x0000004006047824 */ /* 0x000fe200078e00ff */
[----:B------:R-:W-:Y:S01]  /*18c0*/  ISETP.GE.AND P0, PT, R5, UR4, PT ;  /* 0x0000000405007c0c */ /* 0x000fe2000bf06270 */
[-C--:B------:R-:W-:Y:S01]  /*18d0*/  IMAD.WIDE.U32 R20, R12, R60.reuse, R14 ;  /* 0x0000003c0c147225 */ /* 0x080fe200078e000e */
[----:B------:R-:W-:Y:S01]  /*18e0*/  SHF.R.S32.HI R17, RZ, 0x1f, R5 ;  /* 0x0000001fff117819 */ /* 0x000fe20000011405 */
[----:B------:R-:W-:Y:S01]  /*18f0*/  ULDC.64 UR4, c[0x0][0x660] ;  /* 0x0001980000047ab9 */ /* 0x000fe20000000a00 */
[C---:B------:R-:W-:Y:S01]  /*1900*/  ISETP.GE.OR P0, PT, R4.reuse, R9, P0 ;  /* 0x000000090400720c */ /* 0x040fe20000706670 */
[----:B------:R-:W-:Y:S01]  /*1910*/  IMAD R18, R13, R60, RZ ;  /* 0x0000003c0d127224 */ /* 0x000fe200078e02ff */
[----:B------:R-:W-:Y:S02]  /*1920*/  SHF.R.S32.HI R6, RZ, 0x1f, R4 ;  /* 0x0000001fff067819 */ /* 0x000fe40000011404 */
[----:B------:R-:W-:Y:S01]  /*1930*/  IADD3 R20, P1, R4, R20, RZ ;  /* 0x0000001404147210 */ /* 0x000fe20007f3e0ff */
[----:B------:R-:W-:-:S02]  /*1940*/  IMAD R23, R12, R61, R18 ;  /* 0x0000003d0c177224 */ /* 0x000fc400078e0212 */
[----:B------:R-:W-:-:S03]  /*1950*/  IMAD R18, R17, UR4, RZ ;  /* 0x0000000411127c24 */ /* 0x000fc6000f8e02ff */
[----:B------:R-:W-:-:S03]  /*1960*/  IADD3.X R21, R6, R21, R23, P1, !PT ;  /* 0x0000001506157210 */ /* 0x000fc60000ffe417 */
[----:B------:R-:W-:Y:S05]  /*1970*/  @P0 EXIT ;  /* 0x000000000000094d */ /* 0x000fea0003800000 */
[----:B------:R-:W-:Y:S01]  /*1980*/  ULDC UR6, c[0x0][0x28c] ;  /* 0x0000a30000067ab9 */ /* 0x000fe20000000800 */
[C---:B------:R-:W-:Y:S01]  /*1990*/  IMAD R23, R5.reuse, UR5, R18 ;  /* 0x0000000505177c24 */ /* 0x040fe2000f8e0212 */
[----:B------:R-:W-:Y:S01]  /*19a0*/  ISETP.GE.AND P0, PT, R22, UR6, PT ;  /* 0x0000000616007c0c */ /* 0x000fe2000bf06270 */
[----:B------:R-:W-:Y:S01]  /*19b0*/  ULDC UR6, c[0x0][0x290] ;  /* 0x0000a40000067ab9 */ /* 0x000fe20000000800 */
[----:B------:R-:W-:Y:S01]  /*19c0*/  SHF.R.S32.HI R18, RZ, 0x1f, R3 ;  /* 0x0000001fff127819 */ /* 0x000fe20000011403 */
[----:B------:R-:W-:Y:S01]  /*19d0*/  IMAD.WIDE.U32 R20, R5, UR4, R20 ;  /* 0x0000000405147c25 */ /* 0x000fe2000f8e0014 */
[----:B------:R-:W-:Y:S01]  /*19e0*/  ISETP.GE.OR P0, PT, R3, UR6, P0 ;  /* 0x0000000603007c0c */ /* 0x000fe20008706670 */
[----:B------:R-:W-:Y:S02]  /*19f0*/  ULDC.64 UR4, c[0x0][0x670] ;  /* 0x00019c0000047ab9 */ /* 0x000fe40000000a00 */
[----:B------:R-:W-:Y:S02]  /*1a00*/  IMAD.IADD R21, R21, 0x1, R23 ;  /* 0x0000000115157824 */ /* 0x000fe400078e0217 */
[----:B------:R-:W-:-:S02]  /*1a10*/  IMAD R56, R18, UR4, RZ ;  /* 0x0000000412387c24 */ /* 0x000fc4000f8e02ff */
[----:B------:R-:W-:-:S04]  /*1a20*/  IMAD.WIDE.U32 R20, R3, UR4, R20 ;  /* 0x0000000403147c25 */ /* 0x000fc8000f8e0014 */
[----:B------:R-:W-:Y:S01]  /*1a30*/  IMAD R23, R3, UR5, R56 ;  /* 0x0000000503177c24 */ /* 0x000fe2000f8e0238 */
[----:B------:R-:W-:Y:S01]  /*1a40*/  SHF.R.S32.HI R56, RZ, 0x1f, R22 ;  /* 0x0000001fff387819 */ /* 0x000fe20000011416 */
[----:B------:R-:W-:Y:S01]  /*1a50*/  IMAD R19, R19, -0x10, -R7 ;  /* 0xfffffff013137824 */ /* 0x000fe200078e0a07 */
[----:B------:R-:W-:Y:S06]  /*1a60*/  @P0 EXIT ;  /* 0x000000000000094d */ /* 0x000fec0003800000 */
[----:B------:R-:W-:Y:S01]  /*1a70*/  ULDC.64 UR4, c[0x0][0x668] ;  /* 0x00019a0000047ab9 */ /* 0x000fe20000000a00 */
[----:B------:R-:W-:Y:S01]  /*1a80*/  IMAD R7, R16, -0x2, R9 ;  /* 0xfffffffe10077824 */ /* 0x000fe200078e0209 */
[----:B0----5:R-:W-:Y:S01]  /*1a90*/  FSETP.NEU.AND P1, PT, R2, RZ, PT ;  /* 0x000000ff0200720b */ /* 0x021fe20003f2d000 */
[----:B------:R-:W-:Y:S01]  /*1aa0*/  IMAD.IADD R21, R21, 0x1, R23 ;  /* 0x0000000115157824 */ /* 0x000fe200078e0217 */
[----:B------:R-:W-:Y:S01]  /*1ab0*/  IADD3 R8, R19, R8, -R10 ;  /* 0x0000000813087210 */ /* 0x000fe20007ffe80a */
[----:B------:R-:W-:Y:S02]  /*1ac0*/  IMAD R9, R56, UR4, RZ ;  /* 0x0000000438097c24 */ /* 0x000fe4000f8e02ff */
[----:B------:R-:W-:-:S04]  /*1ad0*/  IMAD.WIDE.U32 R10, R22, UR4, R20 ;  /* 0x00000004160a7c25 */ /* 0x000fc8000f8e0014 */
[----:B------:R-:W-:Y:S01]  /*1ae0*/  IMAD R59, R22, UR5, R9 ;  /* 0x00000005163b7c24 */ /* 0x000fe2000f8e0209 */
[----:B------:R-:W-:Y:S01]  /*1af0*/  ULDC.64 UR4, c[0x0][0x640] ;  /* 0x0001900000047ab9 */ /* 0x000fe20000000a00 */
[----:B------:R-:W-:Y:S01]  /*1b00*/  IMAD.IADD R7, R7, 0x1, -R4 ;  /* 0x0000000107077824 */ /* 0x000fe200078e0a04 */
[----:B------:R-:W-:Y:S01]  /*1b10*/  SHF.L.U64.HI R9, R60, 0x3, R61 ;  /* 0x000000033c097819 */ /* 0x000fe2000001023d */
[----:B------:R-:W-:Y:S02]  /*1b20*/  IMAD R23, R56, UR4, RZ ;  /* 0x0000000438177c24 */ /* 0x000fe4000f8e02ff */
[----:B------:R-:W-:Y:S01]  /*1b30*/  IMAD.SHL.U32 R60, R60, 0x8, RZ ;  /* 0x000000083c3c7824 */ /* 0x000fe200078e00ff */
[----:B------:R-:W-:Y:S01]  /*1b40*/  ISETP.GT.AND P0, PT, R7, RZ, PT ;  /* 0x000000ff0700720c */ /* 0x000fe20003f04270 */
[----:B------:R-:W-:Y:S02]  /*1b50*/  IMAD R23, R22, UR5, R23 ;  /* 0x0000000516177c24 */ /* 0x000fe4000f8e0217 */
[----:B------:R-:W-:Y:S01]  /*1b60*/  IMAD.IADD R59, R11, 0x1, R59 ;  /* 0x000000010b3b7824 */ /* 0x000fe200078e023b */
[----:B------:R-:W-:Y:S01]  /*1b70*/  ISETP.GT.AND P2, PT, R8, RZ, P0 ;  /* 0x000000ff0800720c */ /* 0x000fe20000744270 */
[----:B------:R-:W-:-:S12]  /*1b80*/  @!P1 BRA `(.L_x_22) ;  /* 0x0000001c00109947 */ /* 0x000fd80003800000 */
[----:B------:R-:W-:Y:S01]  /*1b90*/  IADD3 R16, P1, R4, R14, RZ ;  /* 0x0000000e04107210 */ /* 0x000fe20007f3e0ff */
[----:B------:R-:W-:Y:S01]  /*1ba0*/  ULDC.64 UR6, c[0x0][0x638] ;  /* 0x00018e0000067ab9 */ /* 0x000fe20000000a00 */
[----:B------:R-:W-:Y:S01]  /*1bb0*/  ULDC.64 UR8, c[0x0][0x648] ;  /* 0x0001920000087ab9 */ /* 0x000fe20000000a00 */
[----:B------:R-:W-:Y:S01]  /*1bc0*/  IMAD R20, R17, UR6, RZ ;  /* 0x0000000611147c24 */ /* 0x000fe2000f8e02ff */
[----:B------:R-:W-:Y:S01]  /*1bd0*/  ULDC.64 UR10, c[0x0][0x630] ;  /* 0x00018c00000a7ab9 */ /* 0x000fe20000000a00 */
[----:B------:R-:W-:Y:S01]  /*1be0*/  IMAD.X R17, R6, 0x1, R15, P1 ;  /* 0x0000000106117824 */ /* 0x000fe200008e060f */
[----:B------:R-:W-:Y:S01]  /*1bf0*/  ULDC.64 UR14, c[0x0][0x628] ;  /* 0x00018a00000e7ab9 */ /* 0x000fe20000000a00 */
[C---:B------:R-:W-:Y:S02]  /*1c00*/  IMAD R11, R5.reuse, UR7, R20 ;  /* 0x00000007050b7c24 */ /* 0x040fe4000f8e0214 */
[----:B------:R-:W-:-:S04]  /*1c10*/  IMAD.WIDE.U32 R16, R5, UR6, R16 ;  /* 0x0000000605107c25 */ /* 0x000fc8000f8e0010 */
[----:B------:R-:W-:Y:S02]  /*1c20*/  IMAD R18, R18, UR8, RZ ;  /* 0x0000000812127c24 */ /* 0x000fe4000f8e02ff */
[----:B------:R-:W-:Y:S02]  /*1c30*/  IMAD.IADD R17, R17, 0x1, R11 ;  /* 0x0000000111117824 */ /* 0x000fe400078e020b */
[C---:B------:R-:W-:Y:S02]  /*1c40*/  IMAD R61, R3.reuse, UR9, R18 ;  /* 0x00000009033d7c24 */ /* 0x040fe4000f8e0212 */
[----:B------:R-:W-:-:S04]  /*1c50*/  IMAD.WIDE.U32 R16, R3, UR8, R16 ;  /* 0x0000000803107c25 */ /* 0x000fc8000f8e0010 */
[----:B------:R-:W-:Y:S02]  /*1c60*/  IMAD.IADD R17, R17, 0x1, R61 ;  /* 0x0000000111117824 */ /* 0x000fe400078e023d */
[----:B------:R-:W-:Y:S02]  /*1c70*/  IMAD R21, R13, UR10, RZ ;  /* 0x0000000a0d157c24 */ /* 0x000fe4000f8e02ff */
[----:B------:R-:W-:-:S04]  /*1c80*/  IMAD.WIDE.U32 R16, R22, UR4, R16 ;  /* 0x0000000416107c25 */ /* 0x000fc8000f8e0010 */
[----:B------:R-:W-:Y:S02]  /*1c90*/  IMAD.IADD R19, R23, 0x1, R17 ;  /* 0x0000000117137824 */ /* 0x000fe400078e0211 */
[----:B------:R-:W-:Y:S02]  /*1ca0*/  IMAD.MOV.U32 R18, RZ, RZ, R16 ;  /* 0x000000ffff127224 */ /* 0x000fe400078e0010 */
[C---:B------:R-:W-:Y:S02]  /*1cb0*/  IMAD R62, R12.reuse, UR11, R21 ;  /* 0x0000000b0c3e7c24 */ /* 0x040fe4000f8e0215 */
[----:B------:R-:W-:-:S04]  /*1cc0*/  IMAD.WIDE.U32 R20, R12, UR10, R18 ;  /* 0x0000000a0c147c25 */ /* 0x000fc8000f8e0012 */
[----:B------:R-:W-:Y:S01]  /*1cd0*/  IMAD.IADD R21, R21, 0x1, R62 ;  /* 0x0000000115157824 */ /* 0x000fe200078e023e */
[----:B------:R-:W-:-:S04]  /*1ce0*/  LEA R64, P1, R20, UR14, 0x1 ;  /* 0x0000000e14407c11 */ /* 0x000fc8000f8208ff */
[----:B------:R-:W-:-:S05]  /*1cf0*/  LEA.HI.X R65, R20, UR15, R21, 0x1, P1 ;  /* 0x0000000f14417c11 */ /* 0x000fca00088f0c15 */
[----:B------:R0:W2:Y:S01]  /*1d00*/  @P2 LDG.E.LTC128B.U16 R63, desc[UR12][R64.64] ;  /* 0x0000000c403f2981 */ /* 0x0000a2000c1e1520 */
[----:B------:R-:W-:Y:S01]  /*1d10*/  IMAD.WIDE.U32 R20, R22, UR4, RZ ;  /* 0x0000000416147c25 */ /* 0x000fe2000f8e00ff */
[----:B------:R-:W-:Y:S01]  /*1d20*/  ULDC.64 UR4, c[0x0][0x650] ;  /* 0x0001940000047ab9 */ /* 0x000fe20000000a00 */
[----:B------:R-:W-:Y:S01]  /*1d30*/  ISETP.GT.AND P1, PT, R7, 0x1, PT ;  /* 0x000000010700780c */ /* 0x000fe20003f24270 */
[----:B------:R-:W-:Y:S01]  /*1d40*/  BSSY B0, `(.L_x_23) ;  /* 0x0000018000007945 */ /* 0x000fe20003800000 */
[----:B------:R-:W-:Y:S02]  /*1d50*/  IMAD.IADD R23, R21, 0x1, R23 ;  /* 0x0000000115177824 */ /* 0x000fe400078e0217 */
[----:B------:R-:W-:-:S04]  /*1d60*/  IMAD.MOV.U32 R22, RZ, RZ, R20 ;  /* 0x000000ffff167224 */ /* 0x000fc800078e0014 */
[----:B------:R-:W-:-:S04]  /*1d70*/  IMAD.WIDE.U32 R56, R12, UR10, R22 ;  /* 0x0000000a0c387c25 */ /* 0x000fc8000f8e0016 */
[----:B------:R-:W-:Y:S02]  /*1d80*/  IMAD.IADD R57, R62, 0x1, R57 ;  /* 0x000000013e397824 */ /* 0x000fe400078e0239 */
[----:B------:R-:W-:-:S04]  /*1d90*/  IMAD.WIDE.U32 R56, R3, UR8, R56 ;  /* 0x0000000803387c25 */ /* 0x000fc8000f8e0038 */
[----:B------:R-:W-:Y:S02]  /*1da0*/  IMAD.IADD R57, R61, 0x1, R57 ;  /* 0x000000013d397824 */ /* 0x000fe400078e0239 */
[----:B------:R-:W-:-:S04]  /*1db0*/  IMAD.WIDE.U32 R56, R5, UR6, R56 ;  /* 0x0000000605387c25 */ /* 0x000fc8000f8e0038 */
[----:B0-----:R-:W-:Y:S01]  /*1dc0*/  IMAD.IADD R65, R11, 0x1, R57 ;  /* 0x000000010b417824 */ /* 0x001fe200078e0239 */
[----:B------:R-:W-:Y:S02]  /*1dd0*/  IADD3 R64, P4, P5, R4, R56, R14 ;  /* 0x0000003804407210 */ /* 0x000fe40007d9e00e */
[----:B------:R-:W-:Y:S02]  /*1de0*/  LEA R56, P3, R10, UR4, 0x1 ;  /* 0x000000040a387c11 */ /* 0x000fe4000f8608ff */
[----:B------:R-:W-:Y:S02]  /*1df0*/  IADD3.X R65, R6, R65, R15, P4, P5 ;  /* 0x0000004106417210 */ /* 0x000fe400027ea40f */
[----:B------:R-:W-:Y:S02]  /*1e00*/  LEA.HI.X R57, R10, UR5, R59, 0x1, P3 ;  /* 0x000000050a397c11 */ /* 0x000fe400098f0c3b */
[----:B------:R-:W-:Y:S02]  /*1e10*/  ISETP.GT.AND P3, PT, R8, RZ, P1 ;  /* 0x000000ff0800720c */ /* 0x000fe40000f64270 */
[----:B------:R-:W-:-:S04]  /*1e20*/  LEA R58, P4, R64, UR14, 0x1 ;  /* 0x0000000e403a7c11 */ /* 0x000fc8000f8808ff */
[----:B------:R-:W-:Y:S01]  /*1e30*/  LEA.HI.X R59, R64, UR15, R65, 0x1, P4 ;  /* 0x0000000f403b7c11 */ /* 0x000fe2000a0f0c41 */
[C---:B--2---:R-:W-:Y:S01]  /*1e40*/  IMAD.U32 R67, R63.reuse, 0x10000, RZ ;  /* 0x000100003f437824 */ /* 0x044fe200078e00ff */
[----:B------:R-:W-:-:S03]  /*1e50*/  PRMT R10, R63, 0x7610, R10 ;  /* 0x000076103f0a7816 */ /* 0x000fc6000000000a */
[----:B------:R-:W-:-:S04]  /*1e60*/  FMUL R67, R67, R2 ;  /* 0x0000000243437220 */ /* 0x000fc80000400000 */
[----:B------:R-:W-:-:S05]  /*1e70*/  FFMA R67, R24, R0, R67 ;  /* 0x0000000018437223 */ /* 0x000fca0000000043 */
[----:B------:R-:W-:-:S05]  /*1e80*/  F2FP.BF16.F32.PACK_AB R67, RZ, R67 ;  /* 0x00000043ff43723e */ /* 0x000fca00000010ff */
[----:B------:R0:W-:Y:S01]  /*1e90*/  @P2 STG.E.U16 desc[UR12][R56.64], R67 ;  /* 0x0000004338002986 */ /* 0x0001e2000c10150c */
[----:B------:R-:W-:Y:S05]  /*1ea0*/  @!P3 BRA `(.L_x_24) ;  /* 0x000000000004b947 */ /* 0x000fea0003800000 */
[----:B------:R1:W5:Y:S02]  /*1eb0*/  LDG.E.LTC128B.U16 R10, desc[UR12][R58.64+0x2] ;  /* 0x0000020c3a0a7981 */ /* 0x000364000c1e1520 */
.L_x_24:
[----:B------:R-:W-:Y:S05]  /*1ec0*/  BSYNC B0 ;  /* 0x0000000000007941 */ /* 0x000fea0003800000 */
.L_x_23:
[----:B------:R-:W-:Y:S01]  /*1ed0*/  USHF.L.U32 UR5, UR10, 0x3, URZ ;  /* 0x000000030a057899 */ /* 0x000fe2000800063f */
[----:B-----5:R-:W-:Y:S01]  /*1ee0*/  IMAD.U32 R13, R10, 0x10000, RZ ;  /* 0x000100000a0d7824 */ /* 0x020fe200078e00ff */
[----:B------:R-:W-:Y:S01]  /*1ef0*/  USHF.L.U64.HI UR4, UR10, 0x3, UR11 ;  /* 0x000000030a047899 */ /* 0x000fe2000801020b */
[----:B------:R-:W-:Y:S01]  /*1f00*/  ISETP.GT.AND P0, PT, R8, 0x8, P0 ;  /* 0x000000080800780c */ /* 0x000fe20000704270 */
[----:B------:R-:W-:Y:S02]  /*1f10*/  @P3 IMAD.MOV.U32 R17, RZ, RZ, R57 ;  /* 0x000000ffff113224 */ /* 0x000fe400078e0039 */
[----:B------:R-:W-:Y:S01]  /*1f20*/  FMUL R18, R13, R2 ;  /* 0x000000020d127220 */ /* 0x000fe20000400000 */
[----:B------:R-:W-:Y:S02]  /*1f30*/  IMAD.U32 R64, RZ, RZ, UR5 ;  /* 0x00000005ff407e24 */ /* 0x000fe4000f8e00ff */
[----:B------:R-:W-:Y:S02]  /*1f40*/  IMAD.U32 R65, RZ, RZ, UR4 ;  /* 0x00000004ff417e24 */ /* 0x000fe4000f8e00ff */
[----:B------:R-:W-:Y:S01]  /*1f50*/  FFMA R18, R25, R0, R18 ;  /* 0x0000000019127223 */ /* 0x000fe20000000012 */
[----:B------:R-:W-:-:S04]  /*1f60*/  IMAD.WIDE.U32 R64, R12, UR10, R64 ;  /* 0x0000000a0c407c25 */ /* 0x000fc8000f8e0040 */
[----:B------:R-:W-:Y:S01]  /*1f70*/  F2FP.BF16.F32.PACK_AB R18, RZ, R18 ;  /* 0x00000012ff12723e */ /* 0x000fe200000010ff */
[----:B------:R-:W-:Y:S01]  /*1f80*/  IMAD.IADD R21, R62, 0x1, R65 ;  /* 0x000000013e157824 */ /* 0x000fe200078e0241 */
[----:B------:R-:W-:Y:S02]  /*1f90*/  IADD3 R16, P2, R16, R64, RZ ;  /* 0x0000004010107210 */ /* 0x000fe40007f5e0ff */
[----:B------:R-:W-:-:S03]  /*1fa0*/  PRMT R22, R18, 0x7610, R22 ;  /* 0x0000761012167816 */ /* 0x000fc60000000016 */
[----:B------:R-:W-:Y:S01]  /*1fb0*/  IMAD.X R19, R21, 0x1, R19, P2 ;  /* 0x0000000115137824 */ /* 0x000fe200010e0613 */
[----:B------:R-:W-:-:S04]  /*1fc0*/  LEA R12, P2, R16, UR14, 0x1 ;  /* 0x0000000e100c7c11 */ /* 0x000fc8000f8408ff */
[----:B------:R-:W-:Y:S01]  /*1fd0*/  LEA.HI.X R13, R16, UR15, R19, 0x1, P2 ;  /* 0x0000000f100d7c11 */ /* 0x000fe200090f0c13 */
[----:B------:R-:W-:-:S05]  /*1fe0*/  @P3 IMAD.MOV.U32 R16, RZ, RZ, R56 ;  /* 0x000000ffff103224 */ /* 0x000fca00078e0038 */
[----:B------:R2:W-:Y:S04]  /*1ff0*/  @P3 STG.E.U16 desc[UR12][R16.64+0x2], R22 ;  /* 0x0000021610003986 */ /* 0x0005e8000c10150c */
[----:B------:R-:W3:Y:S01]  /*2000*/  @P0 LDG.E.LTC128B.U16 R10, desc[UR12][R12.64] ;  /* 0x0000000c0c0a0981 */ /* 0x000ee2000c1e1520 */
[----:B------:R-:W-:Y:S01]  /*2010*/  IADD3 R18, P2, R20, R64, RZ ;  /* 0x0000004014127210 */ /* 0x000fe20007f5e0ff */
[----:B------:R-:W-:Y:S01]  /*2020*/  BSSY B0, `(.L_x_25) ;  /* 0x0000015000007945 */ /* 0x000fe20003800000 */
[----:B------:R-:W-:Y:S02]  /*2030*/  SHF.L.U64.HI R9, R60, 0x1, R9 ;  /* 0x000000013c097819 */ /* 0x000fe40000010209 */
[----:B------:R-:W-:Y:S01]  /*2040*/  ISETP.GT.AND P1, PT, R8, 0x8, P1 ;  /* 0x000000080800780c */ /* 0x000fe20000f24270 */
[----:B------:R-:W-:-:S02]  /*2050*/  IMAD.X R19, R21, 0x1, R23, P2 ;  /* 0x0000000115137824 */ /* 0x000fc400010e0617 */
[----:B------:R-:W-:-:S04]  /*2060*/  IMAD.WIDE.U32 R18, R3, UR8, R18 ;  /* 0x0000000803127c25 */ /* 0x000fc8000f8e0012 */
[----:B------:R-:W-:Y:S02]  /*2070*/  IMAD.IADD R19, R61, 0x1, R19 ;  /* 0x000000013d137824 */ /* 0x000fe400078e0213 */
[----:B------:R-:W-:-:S04]  /*2080*/  IMAD.WIDE.U32 R18, R5, UR6, R18 ;  /* 0x0000000605127c25 */ /* 0x000fc8000f8e0012 */
[----:B------:R-:W-:Y:S01]  /*2090*/  IMAD.IADD R11, R11, 0x1, R19 ;  /* 0x000000010b0b7824 */ /* 0x000fe200078e0213 */
[----:B------:R-:W-:-:S04]  /*20a0*/  IADD3 R5, P2, P3, R4, R18, R14 ;  /* 0x0000001204057210 */ /* 0x000fc80007b5e00e */
[----:B------:R-:W-:Y:S02]  /*20b0*/  IADD3.X R6, R6, R11, R15, P2, P3 ;  /* 0x0000000b06067210 */ /* 0x000fe400017e640f */
[----:B------:R-:W-:Y:S02]  /*20c0*/  LEA R60, P2, R60, R56, 0x1 ;  /* 0x000000383c3c7211 */ /* 0x000fe400078408ff */
[----:B------:R-:W-:-:S03]  /*20d0*/  LEA R4, P3, R5, UR14, 0x1 ;  /* 0x0000000e05047c11 */ /* 0x000fc6000f8608ff */
[----:B------:R-:W-:Y:S01]  /*20e0*/  IMAD.X R61, R9, 0x1, R57, P2 ;  /* 0x00000001093d7824 */ /* 0x000fe200010e0639 */
[----:B------:R-:W-:Y:S01]  /*20f0*/  LEA.HI.X R5, R5, UR15, R6, 0x1, P3 ;  /* 0x0000000f05057c11 */ /* 0x000fe200098f0c06 */
[----:B---3--:R-:W-:-:S04]  /*2100*/  IMAD.U32 R3, R10, 0x10000, RZ ;  /* 0x000100000a037824 */ /* 0x008fc800078e00ff */
[----:B------:R-:W-:-:S04]  /*2110*/  FMUL R3, R3, R2 ;  /* 0x0000000203037220 */ /* 0x000fc80000400000 */
[----:B------:R-:W-:-:S05]  /*2120*/  FFMA R3, R26, R0, R3 ;  /* 0x000000001a037223 */ /* 0x000fca0000000003 */
[----:B------:R-:W-:-:S05]  /*2130*/  F2FP.BF16.F32.PACK_AB R3, RZ, R3 ;  /* 0x00000003ff03723e */ /* 0x000fca00000010ff */
[----:B------:R2:W-:Y:S01]  /*2140*/  @P0 STG.E.U16 desc[UR12][R60.64], R3 ;  /* 0x000000033c000986 */ /* 0x0005e2000c10150c */
[----:B------:R-:W-:Y:S05]  /*2150*/  @!P1 BRA `(.L_x_26) ;  /* 0x0000000000049947 */ /* 0x000fea0003800000 */
[----:B------:R3:W5:Y:S02]  /*2160*/  LDG.E.LTC128B.U16 R10, desc[UR12][R4.64+0x2] ;  /* 0x0000020c040a7981 */ /* 0x000764000c1e1520 */
.L_x_26:
[----:B------:R-:W-:Y:S05]  /*2170*/  BSYNC B0 ;  /* 0x0000000000007941 */ /* 0x000fea0003800000 */
.L_x_25:
[----:B--2--5:R-:W-:Y:S01]  /*2180*/  IMAD.U32 R3, R10, 0x10000, RZ ;  /* 0x000100000a037824 */ /* 0x024fe200078e00ff */
[----:B------:R-:W-:Y:S01]  /*2190*/  ISETP.GT.AND P0, PT, R7, 0x8, PT ;  /* 0x000000080700780c */ /* 0x000fe20003f04270 */
[----:B------:R-:W-:Y:S01]  /*21a0*/  @P1 IMAD.MOV.U32 R12, RZ, RZ, R60 ;  /* 0x000000ffff0c1224 */ /* 0x000fe200078e003c */
[----:B------:R-:W-:Y:S01]  /*21b0*/  BSSY B0, `(.L_x_27) ;  /* 0x000000a000007945 */ /* 0x000fe20003800000 */
[----:B------:R-:W-:Y:S01]  /*21c0*/  FMUL R6, R3, R2 ;  /* 0x0000000203067220 */ /* 0x000fe20000400000 */
[----:B------:R-:W-:Y:S01]  /*21d0*/  @P1 IMAD.MOV.U32 R13, RZ, RZ, R61 ;  /* 0x000000ffff0d1224 */ /* 0x000fe200078e003d */
[----:B------:R-:W-:Y:S02]  /*21e0*/  ISETP.GT.AND P2, PT, R8, RZ, P0 ;  /* 0x000000ff0800720c */ /* 0x000fe40000744270 */
[----:B------:R-:W-:Y:S01]  /*21f0*/  FFMA R6, R27, R0, R6 ;  /* 0x000000001b067223 */ /* 0x000fe20000000006 */
[----:B------:R-:W-:-:S04]  /*2200*/  PRMT R3, R10, 0x7610, R3 ;  /* 0x000076100a037816 */ /* 0x000fc80000000003 */
[----:B------:R-:W-:-:S05]  /*2210*/  F2FP.BF16.F32.PACK_AB R6, RZ, R6 ;  /* 0x00000006ff06723e */ /* 0x000fca00000010ff */
[----:B------:R2:W-:Y:S01]  /*2220*/  @P1 STG.E.U16 desc[UR12][R12.64+0x2], R6 ;  /* 0x000002060c001986 */ /* 0x0005e2000c10150c */
[----:B------:R-:W-:Y:S05]  /*2230*/  @!P2 BRA `(.L_x_28) ;  /* 0x000000000004a947 */ /* 0x000fea0003800000 */
[----:B------:R4:W5:Y:S02]  /*2240*/  LDG.E.LTC128B.U16 R3, desc[UR12][R58.64+0x10] ;  /* 0x0000100c3a037981 */ /* 0x000964000c1e1520 */
.L_x_28:
[----:B------:R-:W-:Y:S05]  /*2250*/  BSYNC B0 ;  /* 0x0000000000007941 */ /* 0x000fea0003800000 */
.L_x_27:
[----:B-----5:R-:W-:Y:S01]  /*2260*/  IMAD.U32 R9, R3, 0x10000, RZ ;  /* 0x0001000003097824 */ /* 0x020fe200078e00ff */
[----:B------:R-:W-:Y:S01]  /*2270*/  ISETP.GT.AND P1, PT, R7, 0x9, PT ;  /* 0x000000090700780c */ /* 0x000fe20003f24270 */
[----:B------:R-:W-:Y:S01]  /*2280*/  @P2 IMAD.MOV.U32 R10, RZ, RZ, R56 ;  /* 0x000000ffff0a2224 */ /* 0x000fe200078e0038 */
[----:B------:R-:W-:Y:S01]  /*2290*/  BSSY B0, `(.L_x_29) ;  /* 0x0000009000007945 */ /* 0x000fe20003800000 */
[----:B------:R-:W-:Y:S01]  /*22a0*/  FMUL R9, R9, R2 ;  /* 0x0000000209097220 */ /* 0x000fe20000400000 */
[----:B------:R-:W-:Y:S01]  /*22b0*/  @P2 IMAD.MOV.U32 R11, RZ, RZ, R57 ;  /* 0x000000ffff0b2224 */ /* 0x000fe200078e0039 */
[----:B------:R-:W-:Y:S02]  /*22c0*/  ISETP.GT.AND P3, PT, R8, RZ, P1 ;  /* 0x000000ff0800720c */ /* 0x000fe40000f64270 */
[----:B------:R-:W-:-:S05]  /*22d0*/  FFMA R9, R28, R0, R9 ;  /* 0x000000001c097223 */ /* 0x000fca0000000009 */
[----:B------:R-:W-:-:S05]  /*22e0*/  F2FP.BF16.F32.PACK_AB R9, RZ, R9 ;  /* 0x00000009ff09723e */ /* 0x000fca00000010ff */
[----:B------:R0:W-:Y:S01]  /*22f0*/  @P2 STG.E.U16 desc[UR12][R10.64+0x10], R9 ;  /* 0x000010090a002986 */ /* 0x0001e2000c10150c */
[----:B------:R-:W-:Y:S05]  /*2300*/  @!P3 BRA `(.L_x_30) ;  /* 0x000000000004b947 */ /* 0x000fea0003800000 */
[----:B------:R0:W5:Y:S02]  /*2310*/  LDG.E.LTC128B.U16 R3, desc[UR12][R58.64+0x12] ;  /* 0x0000120c3a037981 */ /* 0x000164000c1e1520 */
.L_x_30:
[----:B------:R-:W-:Y:S05]  /*2320*/  BSYNC B0 ;  /* 0x0000000000007941 */ /* 0x000fea0003800000 */
.L_x_29:
[----:B0----5:R-:W-:Y:S01]  /*2330*/  IMAD.U32 R9, R3, 0x10000, RZ ;  /* 0x0001000003097824 */ /* 0x021fe200078e00ff */
[----:B------:R-:W-:Y:S01]  /*2340*/  ISETP.GT.AND P0, PT, R8, 0x8, P0 ;  /* 0x000000080800780c */ /* 0x000fe20000704270 */
[----:B------:R-:W-:Y:S01]  /*2350*/  @P3 IMAD.MOV.U32 R10, RZ, RZ, R56 ;  /* 0x000000ffff0a3224 */ /* 0x000fe200078e0038 */
[----:B------:R-:W-:Y:S01]  /*2360*/  BSSY B0, `(.L_x_31) ;  /* 0x0000008000007945 */ /* 0x000fe20003800000 */
[----:B--2---:R-:W-:Y:S01]  /*2370*/  FMUL R6, R9, R2 ;  /* 0x0000000209067220 */ /* 0x004fe20000400000 */
[----:B------:R-:W-:-:S03]  /*2380*/  @P3 IMAD.MOV.U32 R11, RZ, RZ, R57 ;  /* 0x000000ffff0b3224 */ /* 0x000fc600078e0039 */
[----:B------:R-:W-:-:S05]  /*2390*/  FFMA R6, R29, R0, R6 ;  /* 0x000000001d067223 */ /* 0x000fca0000000006 */
[----:B------:R-:W-:-:S05]  /*23a0*/  F2FP.BF16.F32.PACK_AB R6, RZ, R6 ;  /* 0x00000006ff06723e */ /* 0x000fca00000010ff */
[----:B------:R0:W-:Y:S01]  /*23b0*/  @P3 STG.E.U16 desc[UR12][R10.64+0x12], R6 ;  /* 0x000012060a003986 */ /* 0x0001e2000c10150c */
[----:B------:R-:W-:Y:S05]  /*23c0*/  @!P0 BRA `(.L_x_32) ;  /* 0x0000000000048947 */ /* 0x000fea0003800000 */
[----:B------:R2:W5:Y:S02]  /*23d0*/  LDG.E.LTC128B.U16 R3, desc[UR12][R4.64+0x10] ;  /* 0x0000100c04037981 */ /* 0x000564000c1e1520 */
.L_x_32:
[----:B------:R-:W-:Y:S05]  /*23e0*/  BSYNC B0 ;  /* 0x0000000000007941 */ /* 0x000fea0003800000 */
.L_x_31:
[----:B-----5:R-:W-:Y:S01]  /*23f0*/  IMAD.U32 R9, R3, 0x10000, RZ ;  /* 0x0001000003097824 */ /* 0x020fe200078e00ff */
[----:B------:R-:W-:Y:S01]  /*2400*/  ISETP.GT.AND P1, PT, R8, 0x8, P1 ;  /* 0x000000080800780c */ /* 0x000fe20000f24270 */
[----:B0-----:R-:W-:Y:S01]  /*2410*/  @P0 IMAD.MOV.U32 R10, RZ, RZ, R60 ;  /* 0x000000ffff0a0224 */ /* 0x001fe200078e003c */
[----:B------:R-:W-:Y:S01]  /*2420*/  BSSY B0, `(.L_x_33) ;  /* 0x0000008000007945 */ /* 0x000fe20003800000 */
[----:B------:R-:W-:Y:S01]  /*2430*/  FMUL R9, R9, R2 ;  /* 0x0000000209097220 */ /* 0x000fe20000400000 */
[----:B------:R-:W-:-:S03]  /*2440*/  @P0 IMAD.MOV.U32 R11, RZ, RZ, R61 ;  /* 0x000000ffff0b0224 */ /* 0x000fc600078e003d */
[----:B------:R-:W-:-:S05]  /*2450*/  FFMA R9, R30, R0, R9 ;  /* 0x000000001e097223 */ /* 0x000fca0000000009 */
[----:B------:R-:W-:-:S05]  /*2460*/  F2FP.BF16.F32.PACK_AB R9, RZ, R9 ;  /* 0x00000009ff09723e */ /* 0x000fca00000010ff */
[----:B------:R0:W-:Y:S01]  /*2470*/  @P0 STG.E.U16 desc[UR12][R10.64+0x10], R9 ;  /* 0x000010090a000986 */ /* 0x0001e2000c10150c */
[----:B------:R-:W-:Y:S05]  /*2480*/  @!P1 BRA `(.L_x_34) ;  /* 0x0000000000049947 */ /* 0x000fea0003800000 */
[----:B------:R0:W5:Y:S02]  /*2490*/  LDG.E.LTC128B.U16 R3, desc[UR12][R4.64+0x12] ;  /* 0x0000120c04037981 */ /* 0x000164000c1e1520 */
.L_x_34:
[----:B------:R-:W-:Y:S05]  /*24a0*/  BSYNC B0 ;  /* 0x0000000000007941 */ /* 0x000fea0003800000 */
.L_x_33:
[----:B0----5:R-:W-:Y:S01]  /*24b0*/  IMAD.U32 R9, R3, 0x10000, RZ ;  /* 0x0001000003097824 */ /* 0x021fe200078e00ff */
        /* <DEDUP_REMOVED lines=11> */
.L_x_36:
[----:B------:R-:W-:Y:S05]  /*2570*/  BSYNC B0 ;  /* 0x0000000000007941 */ /* 0x000fea0003800000 */
.L_x_35:
[----:B-----5:R-:W-:Y:S01]  /*2580*/  IMAD.U32 R9, R3, 0x10000, RZ ;  /* 0x0001000003097824 */ /* 0x020fe200078e00ff */
[----:B------:R-:W-:Y:S01]  /*2590*/  ISETP.GT.AND P1, PT, R7, 0x11, PT ;  /* 0x000000110700780c */ /* 0x000fe20003f24270 */
[----:B0-----:R-:W-:Y:S01]  /*25a0*/  @P2 IMAD.MOV.U32 R10, RZ, RZ, R56 ;  /* 0x000000ffff0a2224 */ /* 0x001fe200078e0038 */
        /* <DEDUP_REMOVED lines=9> */
.L_x_38:
[----:B------:R-:W-:Y:S05]  /*2640*/  BSYNC B0 ;  /* 0x0000000000007941 */ /* 0x000fea0003800000 */
.L_x_37:
[----:B0----5:R-:W-:Y:S01]  /*2650*/  IMAD.U32 R9, R3, 0x10000, RZ ;  /* 0x0001000003097824 */ /* 0x021fe200078e00ff */
[----:B------:R-:W-:Y:S01]  /*2660*/  ISETP.GT.AND P0, PT, R8, 0x8, P0 ;  /* 0x000000080800780c */ /* 0x000fe20000704270 */
[----:B------:R-:W-:Y:S01]  /*2670*/  @P3 IMAD.MOV.U32 R10, RZ, RZ, R56 ;  /* 0x000000ffff0a3224 */ /* 0x000fe200078e0038 */
        /* <DEDUP_REMOVED lines=8> */
.L_x_40:
[----:B------:R-:W-:Y:S05]  /*2700*/  BSYNC B0 ;  /* 0x0000000000007941 */ /* 0x000fea0003800000 */
.L_x_39:
        /* <DEDUP_REMOVED lines=11> */
.L_x_42:
[----:B------:R-:W-:Y:S05]  /*27c0*/  BSYNC B0 ;  /* 0x0000000000007941 */ /* 0x000fea0003800000 */
.L_x_41:
        /* <DEDUP_REMOVED lines=12> */
.L_x_44:
[----:B------:R-:W-:Y:S05]  /*2890*/  BSYNC B0 ;  /* 0x0000000000007941 */ /* 0x000fea0003800000 */
.L_x_43:
        /* <DEDUP_REMOVED lines=12> */
.L_x_46:
[----:B------:R-:W-:Y:S05]  /*2960*/  BSYNC B0 ;  /* 0x0000000000007941 */ /* 0x000fea0003800000 */
.L_x_45:
        /* <DEDUP_REMOVED lines=11> */
.L_x_48:
[----:B------:R-:W-:Y:S05]  /*2a20*/  BSYNC B0 ;  /* 0x0000000000007941 */ /* 0x000fea0003800000 */
.L_x_47:
        /* <DEDUP_REMOVED lines=11> */
.L_x_50:
[----:B------:R-:W-:Y:S05]  /*2ae0*/  BSYNC B0 ;  /* 0x0000000000007941 */ /* 0x000fea0003800000 */
.L_x_49:
        /* <DEDUP_REMOVED lines=12> */
.L_x_52:
[----:B------:R-:W-:Y:S05]  /*2bb0*/  BSYNC B0 ;  /* 0x0000000000007941 */ /* 0x000fea0003800000 */
.L_x_51:
        /* <DEDUP_REMOVED lines=12> */
.L_x_54:
[----:B------:R-:W-:Y:S05]  /*2c80*/  BSYNC B0 ;  /* 0x0000000000007941 */ /* 0x000fea0003800000 */
.L_x_53:
        /* <DEDUP_REMOVED lines=11> */
.L_x_56:
[----:B------:R-:W-:Y:S05]  /*2d40*/  BSYNC B0 ;  /* 0x0000000000007941 */ /* 0x000fea0003800000 */
.L_x_55:
        /* <DEDUP_REMOVED lines=11> */
.L_x_58:
[----:B------:R-:W-:Y:S05]  /*2e00*/  BSYNC B0 ;  /* 0x0000000000007941 */ /* 0x000fea0003800000 */
.L_x_57:
        /* <DEDUP_REMOVED lines=12> */
.L_x_60:
[----:B------:R-:W-:Y:S05]  /*2ed0*/  BSYNC B0 ;  /* 0x0000000000007941 */ /* 0x000fea0003800000 */
.L_x_59:
        /* <DEDUP_REMOVED lines=12> */
.L_x_62:
[----:B------:R-:W-:Y:S05]  /*2fa0*/  BSYNC B0 ;  /* 0x0000000000007941 */ /* 0x000fea0003800000 */
.L_x_61:
        /* <DEDUP_REMOVED lines=11> */
.L_x_64:
[----:B------:R-:W-:Y:S05]  /*3060*/  BSYNC B0 ;  /* 0x0000000000007941 */ /* 0x000fea0003800000 */
.L_x_63:
        /* <DEDUP_REMOVED lines=11> */
.L_x_66:
[----:B------:R-:W-:Y:S05]  /*3120*/  BSYNC B0 ;  /* 0x0000000000007941 */ /* 0x000fea0003800000 */
.L_x_65:
        /* <DEDUP_REMOVED lines=12> */
.L_x_68:
[----:B------:R-:W-:Y:S05]  /*31f0*/  BSYNC B0 ;  /* 0x0000000000007941 */ /* 0x000fea0003800000 */
.L_x_67:
        /* <DEDUP_REMOVED lines=12> */
.L_x_70:
[----:B------:R-:W-:Y:S05]  /*32c0*/  BSYNC B0 ;  /* 0x0000000000007941 */ /* 0x000fea0003800000 */
.L_x_69:
        /* <DEDUP_REMOVED lines=11> */
.L_x_72:
[----:B------:R-:W-:Y:S05]  /*3380*/  BSYNC B0 ;  /* 0x0000000000007941 */ /* 0x000fea0003800000 */
.L_x_71:
        /* <DEDUP_REMOVED lines=11> */
.L_x_74:
[----:B------:R-:W-:Y:S05]  /*3440*/  BSYNC B0 ;  /* 0x0000000000007941 */ /* 0x000fea0003800000 */
.L_x_73:
        /* <DEDUP_REMOVED lines=12> */
.L_x_76:
[----:B------:R-:W-:Y:S05]  /*3510*/  BSYNC B0 ;  /* 0x0000000000007941 */ /* 0x000fea0003800000 */
.L_x_75:
        /* <DEDUP_REMOVED lines=12> */
.L_x_78:
[----:B------:R-:W-:Y:S05]  /*35e0*/  BSYNC B0 ;  /* 0x0000000000007941 */ /* 0x000fea0003800000 */
.L_x_77:
[----:B0----5:R-:W-:Y:S01]  /*35f0*/  IMAD.U32 R7, R3, 0x10000, RZ ;  /* 0x0001000003077824 */ /* 0x021fe200078e00ff */
[----:B------:R-:W-:Y:S01]  /*3600*/  ISETP.GT.AND P0, PT, R8, 0x8, P0 ;  /* 0x000000080800780c */ /* 0x000fe20000704270 */
[----:B------:R-:W-:Y:S02]  /*3610*/  BSSY B0, `(.L_x_79) ;  /* 0x0000007000007945 */ /* 0x000fe40003800000 */
[----:B------:R-:W-:-:S04]  /*3620*/  FMUL R6, R7, R2 ;  /* 0x0000000207067220 */ /* 0x000fc80000400000 */
[----:B------:R-:W-:-:S05]  /*3630*/  FFMA R6, R53, R0, R6 ;  /* 0x0000000035067223 */ /* 0x000fca0000000006 */
[----:B------:R-:W-:-:S05]  /*3640*/  F2FP.BF16.F32.PACK_AB R6, RZ, R6 ;  /* 0x00000006ff06723e */ /* 0x000fca00000010ff */
[----:B------:R0:W-:Y:S01]  /*3650*/  @P3 STG.E.U16 desc[UR12][R56.64+0x72], R6 ;  /* 0x0000720638003986 */ /* 0x0001e2000c10150c */
[----:B------:R-:W-:Y:S05]  /*3660*/  @!P0 BRA `(.L_x_80) ;  /* 0x0000000000048947 */ /* 0x000fea0003800000 */
[----:B------:R0:W5:Y:S02]  /*3670*/  LDG.E.LTC128B.U16 R3, desc[UR12][R4.64+0x70] ;  /* 0x0000700c04037981 */ /* 0x000164000c1e1520 */
.L_x_80:
[----:B------:R-:W-:Y:S05]  /*3680*/  BSYNC B0 ;  /* 0x0000000000007941 */ /* 0x000fea0003800000 */
.L_x_79:
[----:B-----5:R-:W-:Y:S01]  /*3690*/  IMAD.U32 R7, R3, 0x10000, RZ ;  /* 0x0001000003077824 */ /* 0x020fe200078e00ff */
[----:B------:R-:W-:Y:S01]  /*36a0*/  ISETP.GT.AND P1, PT, R8, 0x8, P1 ;  /* 0x000000080800780c */ /* 0x000fe20000f24270 */
[----:B0-----:R-:W-:Y:S01]  /*36b0*/  @P0 IMAD.MOV.U32 R6, RZ, RZ, R60 ;  /* 0x000000ffff060224 */ /* 0x001fe200078e003c */
[----:B------:R-:W-:Y:S01]  /*36c0*/  BSSY B0, `(.L_x_81) ;  /* 0x0000009000007945 */ /* 0x000fe20003800000 */
[----:B------:R-:W-:-:S04]  /*36d0*/  FMUL R7, R7, R2 ;  /* 0x0000000207077220 */ /* 0x000fc80000400000 */
[----:B------:R-:W-:-:S05]  /*36e0*/  FFMA R7, R54, R0, R7 ;  /* 0x0000000036077223 */ /* 0x000fca0000000007 */
[----:B------:R-:W-:-:S04]  /*36f0*/  F2FP.BF16.F32.PACK_AB R7, RZ, R7 ;  /* 0x00000007ff07723e */ /* 0x000fc800000010ff */
[----:B------:R-:W-:Y:S01]  /*3700*/  PRMT R8, R7, 0x7610, R8 ;  /* 0x0000761007087816 */ /* 0x000fe20000000008 */
[----:B------:R-:W-:-:S05]  /*3710*/  @P0 IMAD.MOV.U32 R7, RZ, RZ, R61 ;  /* 0x000000ffff070224 */ /* 0x000fca00078e003d */
[----:B------:R0:W-:Y:S01]  /*3720*/  @P0 STG.E.U16 desc[UR12][R6.64+0x70], R8 ;  /* 0x0000700806000986 */ /* 0x0001e2000c10150c */
[----:B------:R-:W-:Y:S05]  /*3730*/  @!P1 BRA `(.L_x_82) ;  /* 0x0000000000049947 */ /* 0x000fea0003800000 */
[----:B------:R0:W5:Y:S02]  /*3740*/  LDG.E.LTC128B.U16 R3, desc[UR12][R4.64+0x72] ;  /* 0x0000720c04037981 */ /* 0x000164000c1e1520 */
.L_x_82:
[----:B------:R-:W-:Y:S05]  /*3750*/  BSYNC B0 ;  /* 0x0000000000007941 */ /* 0x000fea0003800000 */
.L_x_81:
[----:B-----5:R-:W-:-:S04]  /*3760*/  IMAD.U32 R3, R3, 0x10000, RZ ;  /* 0x0001000003037824 */ /* 0x020fc800078e00ff */
[----:B------:R-:W-:-:S04]  /*3770*/  FMUL R2, R3, R2 ;  /* 0x0000000203027220 */ /* 0x000fc80000400000 */
[----:B------:R-:W-:Y:S01]  /*3780*/  FFMA R2, R55, R0, R2 ;  /* 0x0000000037027223 */ /* 0x000fe20000000002 */
[----:B------:R-:W-:Y:S06]  /*3790*/  @!P1 EXIT ;  /* 0x000000000000994d */ /* 0x000fec0003800000 */
[----:B------:R-:W-:-:S05]  /*37a0*/  F2FP.BF16.F32.PACK_AB R2, RZ, R2 ;  /* 0x00000002ff02723e */ /* 0x000fca00000010ff */
[----:B------:R-:W-:Y:S01]  /*37b0*/  STG.E.U16 desc[UR12][R60.64+0x72], R2 ;  /* 0x000072023c007986 */ /* 0x000fe2000c10150c */
[----:B------:R-:W-:Y:S05]  /*37c0*/  EXIT ;  /* 0x000000000000794d */ /* 0x000fea0003800000 */
.L_x_22:
[----:B------:R-:W-:Y:S01]  /*37d0*/  ISETP.GT.AND P3, PT, R7, 0x1, PT ;  /* 0x000000010700780c */ /* 0x000fe20003f64270 */
[----:B------:R-:W-:Y:S01]  /*37e0*/  ULDC.64 UR4, c[0x0][0x650] ;  /* 0x0001940000047ab9 */ /* 0x000fe20000000a00 */
[-C--:B------:R-:W-:Y:S01]  /*37f0*/  FMUL R24, R24, R0.reuse ;  /* 0x0000000018187220 */ /* 0x080fe20000400000 */
[-C--:B------:R-:W-:Y:S01]  /*3800*/  FMUL R25, R25, R0.reuse ;  /* 0x0000000019197220 */ /* 0x080fe20000400000 */
[----:B------:R-:W-:Y:S01]  /*3810*/  ISETP.GT.AND P1, PT, R8, RZ, P3 ;  /* 0x000000ff0800720c */ /* 0x000fe20001f24270 */
[-C--:B------:R-:W-:Y:S01]  /*3820*/  FMUL R26, R26, R0.reuse ;  /* 0x000000001a1a7220 */ /* 0x080fe20000400000 */
[----:B------:R-:W-:Y:S01]  /*3830*/  LEA R2, P4, R10, UR4, 0x1 ;  /* 0x000000040a027c11 */ /* 0x000fe2000f8808ff */
[----:B------:R-:W-:Y:S01]  /*3840*/  FMUL R27, R27, R0 ;  /* 0x000000001b1b7220 */ /* 0x000fe20000400000 */
[----:B------:R-:W-:Y:S01]  /*3850*/  F2FP.BF16.F32.PACK_AB R24, RZ, R24 ;  /* 0x00000018ff18723e */ /* 0x000fe200000010ff */
[-C--:B------:R-:W-:Y:S01]  /*3860*/  FMUL R28, R28, R0.reuse ;  /* 0x000000001c1c7220 */ /* 0x080fe20000400000 */
[----:B------:R-:W-:Y:S01]  /*3870*/  LEA.HI.X R3, R10, UR5, R59, 0x1, P4 ;  /* 0x000000050a037c11 */ /* 0x000fe2000a0f0c3b */
[-C--:B------:R-:W-:Y:S01]  /*3880*/  FMUL R29, R29, R0.reuse ;  /* 0x000000001d1d7220 */ /* 0x080fe20000400000 */
[----:B------:R-:W-:Y:S01]  /*3890*/  F2FP.BF16.F32.PACK_AB R25, RZ, R25 ;  /* 0x00000019ff19723e */ /* 0x000fe200000010ff */
[-C--:B------:R-:W-:Y:S01]  /*38a0*/  FMUL R30, R30, R0.reuse ;  /* 0x000000001e1e7220 */ /* 0x080fe20000400000 */
[----:B------:R-:W-:Y:S01]  /*38b0*/  ISETP.GT.AND P3, PT, R8, 0x8, P3 ;  /* 0x000000080800780c */ /* 0x000fe20001f64270 */
[----:B------:R-:W-:Y:S01]  /*38c0*/  @P2 STG.E.U16 desc[UR12][R2.64], R24 ;  /* 0x0000001802002986 */ /* 0x000fe2000c10150c */
[----:B------:R-:W-:Y:S01]  /*38d0*/  SHF.L.U64.HI R9, R60, 0x1, R9 ;  /* 0x000000013c097819 */ /* 0x000fe20000010209 */
[-C--:B------:R-:W-:Y:S01]  /*38e0*/  FMUL R31, R31, R0.reuse ;  /* 0x000000001f1f7220 */ /* 0x080fe20000400000 */
[----:B------:R-:W-:Y:S01]  /*38f0*/  ISETP.GT.AND P2, PT, R8, 0x8, P0 ;  /* 0x000000080800780c */ /* 0x000fe20000744270 */
[----:B------:R-:W-:Y:S01]  /*3900*/  @P1 STG.E.U16 desc[UR12][R2.64+0x2], R25 ;  /* 0x0000021902001986 */ /* 0x000fe2000c10150c */
[----:B------:R-:W-:Y:S01]  /*3910*/  ISETP.GT.AND P1, PT, R7, 0x8, PT ;  /* 0x000000080700780c */ /* 0x000fe20003f24270 */
[----:B------:R-:W-:Y:S01]  /*3920*/  FMUL R32, R32, R0 ;  /* 0x0000000020207220 */ /* 0x000fe20000400000 */
[----:B------:R-:W-:Y:S01]  /*3930*/  LEA R60, P5, R60, R2, 0x1 ;  /* 0x000000023c3c7211 */ /* 0x000fe200078a08ff */
[-C--:B------:R-:W-:Y:S01]  /*3940*/  FMUL R33, R33, R0.reuse ;  /* 0x0000000021217220 */ /* 0x080fe20000400000 */
[----:B------:R-:W-:Y:S01]  /*3950*/  ISETP.GT.AND P4, PT, R8, RZ, P1 ;  /* 0x000000ff0800720c */ /* 0x000fe20000f84270 */
[----:B------:R-:W-:Y:S01]  /*3960*/  FMUL R34, R34, R0 ;  /* 0x0000000022227220 */ /* 0x000fe20000400000 */
[----:B------:R-:W-:Y:S01]  /*3970*/  ISETP.GT.AND P0, PT, R7, 0x9, PT ;  /* 0x000000090700780c */ /* 0x000fe20003f04270 */
[----:B------:R-:W-:Y:S01]  /*3980*/  IMAD.X R61, R9, 0x1, R3, P5 ;  /* 0x00000001093d7824 */ /* 0x000fe200028e0603 */
[C---:B------:R-:W-:Y:S01]  /*3990*/  ISETP.GT.AND P1, PT, R8.reuse, 0x8, P1 ;  /* 0x000000080800780c */ /* 0x040fe20000f24270 */
[--C-:B------:R-:W-:Y:S01]  /*39a0*/  @P3 IMAD.MOV.U32 R4, RZ, RZ, R60.reuse ;  /* 0x000000ffff043224 */ /* 0x100fe200078e003c */
[----:B------:R-:W-:Y:S01]  /*39b0*/  ISETP.GT.AND P5, PT, R8, RZ, P0 ;  /* 0x000000ff0800720c */ /* 0x000fe200007a4270 */
[--C-:B------:R-:W-:Y:S01]  /*39c0*/  @P3 IMAD.MOV.U32 R5, RZ, RZ, R61.reuse ;  /* 0x000000ffff053224 */ /* 0x100fe200078e003d */
[----:B------:R-:W-:Y:S01]  /*39d0*/  F2FP.BF16.F32.PACK_AB R26, RZ, R26 ;  /* 0x0000001aff1a723e */ /* 0x000fe200000010ff */
[-C--:B------:R-:W-:Y:S01]  /*39e0*/  FMUL R35, R35, R0.reuse ;  /* 0x0000000023237220 */ /* 0x080fe20000400000 */
[----:B------:R-:W-:Y:S01]  /*39f0*/  F2FP.BF16.F32.PACK_AB R27, RZ, R27 ;  /* 0x0000001bff1b723e */ /* 0x000fe200000010ff */
[----:B------:R-:W-:Y:S01]  /*3a00*/  FMUL R36, R36, R0 ;  /* 0x0000000024247220 */ /* 0x000fe20000400000 */
[----:B------:R-:W-:Y:S01]  /*3a10*/  F2FP.BF16.F32.PACK_AB R28, RZ, R28 ;  /* 0x0000001cff1c723e */ /* 0x000fe200000010ff */
[----:B------:R-:W-:Y:S01]  /*3a20*/  @P2 STG.E.U16 desc[UR12][R60.64], R26 ;  /* 0x0000001a3c002986 */ /* 0x000fe2000c10150c */
[----:B------:R-:W-:Y:S01]  /*3a30*/  F2FP.BF16.F32.PACK_AB R29, RZ, R29 ;  /* 0x0000001dff1d723e */ /* 0x000fe200000010ff */
[----:B------:R-:W-:Y:S01]  /*3a40*/  FMUL R37, R37, R0 ;  /* 0x0000000025257220 */ /* 0x000fe20000400000 */
[----:B------:R-:W-:Y:S01]  /*3a50*/  F2FP.BF16.F32.PACK_AB R30, RZ, R30 ;  /* 0x0000001eff1e723e */ /* 0x000fe200000010ff */
[----:B------:R0:W-:Y:S01]  /*3a60*/  @P3 STG.E.U16 desc[UR12][R4.64+0x2], R27 ;  /* 0x0000021b04003986 */ /* 0x0001e2000c10150c */
[----:B------:R-:W-:Y:S01]  /*3a70*/  ISETP.GT.AND P2, PT, R8, 0x8, P0 ;  /* 0x000000080800780c */ /* 0x000fe20000744270 */
[-C--:B------:R-:W-:Y:S01]  /*3a80*/  FMUL R38, R38, R0.reuse ;  /* 0x0000000026267220 */ /* 0x080fe20000400000 */
[C---:B------:R-:W-:Y:S01]  /*3a90*/  ISETP.GT.AND P3, PT, R7.reuse, 0x10, PT ;  /* 0x000000100700780c */ /* 0x040fe20003f64270 */
[----:B------:R-:W-:Y:S01]  /*3aa0*/  @P4 STG.E.U16 desc[UR12][R2.64+0x10], R28 ;  /* 0x0000101c02004986 */ /* 0x000fe2000c10150c */
[----:B------:R-:W-:Y:S01]  /*3ab0*/  ISETP.GT.AND P0, PT, R7, 0x11, PT ;  /* 0x000000110700780c */ /* 0x000fe20003f04270 */
[-C--:B------:R-:W-:Y:S01]  /*3ac0*/  FMUL R39, R39, R0.reuse ;  /* 0x0000000027277220 */ /* 0x080fe20000400000 */
[C---:B------:R-:W-:Y:S01]  /*3ad0*/  ISETP.GT.AND P4, PT, R8.reuse, RZ, P3 ;  /* 0x000000ff0800720c */ /* 0x040fe20001f84270 */
[----:B------:R-:W-:Y:S01]  /*3ae0*/  @P5 STG.E.U16 desc[UR12][R2.64+0x12], R29 ;  /* 0x0000121d02005986 */ /* 0x000fe2000c10150c */
[----:B------:R-:W-:Y:S01]  /*3af0*/  ISETP.GT.AND P5, PT, R8, RZ, P0 ;  /* 0x000000ff0800720c */ /* 0x000fe200007a4270 */
[----:B------:R-:W-:Y:S01]  /*3b00*/  FMUL R40, R40, R0 ;  /* 0x0000000028287220 */ /* 0x000fe20000400000 */
[----:B------:R-:W-:Y:S01]  /*3b10*/  F2FP.BF16.F32.PACK_AB R31, RZ, R31 ;  /* 0x0000001fff1f723e */ /* 0x000fe200000010ff */
[--C-:B0-----:R-:W-:Y:S01]  /*3b20*/  @P1 IMAD.MOV.U32 R4, RZ, RZ, R60.reuse ;  /* 0x000000ffff041224 */ /* 0x101fe200078e003c */
[----:B------:R-:W-:Y:S01]  /*3b30*/  ISETP.GT.AND P0, PT, R8, 0x8, P0 ;  /* 0x000000080800780c */ /* 0x000fe20000704270 */
[--C-:B------:R-:W-:Y:S01]  /*3b40*/  @P1 IMAD.MOV.U32 R5, RZ, RZ, R61.reuse ;  /* 0x000000ffff051224 */ /* 0x100fe200078e003d */
[----:B------:R-:W-:Y:S01]  /*3b50*/  F2FP.BF16.F32.PACK_AB R32, RZ, R32 ;  /* 0x00000020ff20723e */ /* 0x000fe200000010ff */
[-C--:B------:R-:W-:Y:S01]  /*3b60*/  FMUL R41, R41, R0.reuse ;  /* 0x0000000029297220 */ /* 0x080fe20000400000 */
[----:B------:R-:W-:Y:S01]  /*3b70*/  F2FP.BF16.F32.PACK_AB R33, RZ, R33 ;  /* 0x00000021ff21723e */ /* 0x000fe200000010ff */
[-C--:B------:R-:W-:Y:S01]  /*3b80*/  FMUL R42, R42, R0.reuse ;  /* 0x000000002a2a7220 */ /* 0x080fe20000400000 */
[----:B------:R0:W-:Y:S01]  /*3b90*/  @P1 STG.E.U16 desc[UR12][R4.64+0x10], R30 ;  /* 0x0000101e04001986 */ /* 0x0001e2000c10150c */
[----:B------:R-:W-:Y:S01]  /*3ba0*/  ISETP.GT.AND P1, PT, R8, 0x8, P3 ;  /* 0x000000080800780c */ /* 0x000fe20001f24270 */
[----:B------:R-:W-:Y:S01]  /*3bb0*/  FMUL R43, R43, R0 ;  /* 0x000000002b2b7220 */ /* 0x000fe20000400000 */
[----:B------:R-:W-:Y:S01]  /*3bc0*/  F2FP.BF16.F32.PACK_AB R34, RZ, R34 ;  /* 0x00000022ff22723e */ /* 0x000fe200000010ff */
[-C--:B------:R-:W-:Y:S01]  /*3bd0*/  FMUL R44, R44, R0.reuse ;  /* 0x000000002c2c7220 */ /* 0x080fe20000400000 */
[----:B------:R-:W-:Y:S01]  /*3be0*/  ISETP.GT.AND P3, PT, R7, 0x19, PT ;  /* 0x000000190700780c */ /* 0x000fe20003f64270 */
[-C--:B------:R-:W-:Y:S01]  /*3bf0*/  FMUL R45, R45, R0.reuse ;  /* 0x000000002d2d7220 */ /* 0x080fe20000400000 */
[----:B------:R-:W-:Y:S01]  /*3c00*/  F2FP.BF16.F32.PACK_AB R35, RZ, R35 ;  /* 0x00000023ff23723e */ /* 0x000fe200000010ff */
[----:B------:R-:W-:Y:S01]  /*3c10*/  FMUL R46, R46, R0 ;  /* 0x000000002e2e7220 */ /* 0x000fe20000400000 */
[----:B------:R-:W-:Y:S01]  /*3c20*/  F2FP.BF16.F32.PACK_AB R36, RZ, R36 ;  /* 0x00000024ff24723e */ /* 0x000fe200000010ff */
[----:B------:R-:W-:Y:S01]  /*3c30*/  FMUL R47, R47, R0 ;  /* 0x000000002f2f7220 */ /* 0x000fe20000400000 */
[----:B------:R-:W-:Y:S01]  /*3c40*/  F2FP.BF16.F32.PACK_AB R37, RZ, R37 ;  /* 0x00000025ff25723e */ /* 0x000fe200000010ff */
[--C-:B0-----:R-:W-:Y:S01]  /*3c50*/  @P2 IMAD.MOV.U32 R4, RZ, RZ, R60.reuse ;  /* 0x000000ffff042224 */ /* 0x101fe200078e003c */
[----:B------:R-:W-:Y:S01]  /*3c60*/  F2FP.BF16.F32.PACK_AB R38, RZ, R38 ;  /* 0x00000026ff26723e */ /* 0x000fe200000010ff */
[--C-:B------:R-:W-:Y:S01]  /*3c70*/  @P2 IMAD.MOV.U32 R5, RZ, RZ, R61.reuse ;  /* 0x000000ffff052224 */ /* 0x100fe200078e003d */
[----:B------:R-:W-:Y:S01]  /*3c80*/  F2FP.BF16.F32.PACK_AB R39, RZ, R39 ;  /* 0x00000027ff27723e */ /* 0x000fe200000010ff */
[----:B------:R-:W-:Y:S01]  /*3c90*/  FMUL R48, R48, R0 ;  /* 0x0000000030307220 */ /* 0x000fe20000400000 */
[----:B------:R-:W-:Y:S01]  /*3ca0*/  F2FP.BF16.F32.PACK_AB R40, RZ, R40 ;  /* 0x00000028ff28723e */ /* 0x000fe200000010ff */
[-C--:B------:R-:W-:Y:S01]  /*3cb0*/  FMUL R49, R49, R0.reuse ;  /* 0x0000000031317220 */ /* 0x080fe20000400000 */
[----:B------:R0:W-:Y:S01]  /*3cc0*/  @P2 STG.E.U16 desc[UR12][R4.64+0x12], R31 ;  /* 0x0000121f04002986 */ /* 0x0001e2000c10150c */
[----:B------:R-:W-:Y:S01]  /*3cd0*/  ISETP.GT.AND P2, PT, R7, 0x18, PT ;  /* 0x000000180700780c */ /* 0x000fe20003f44270 */
[-C--:B------:R-:W-:Y:S01]  /*3ce0*/  FMUL R50, R50, R0.reuse ;  /* 0x0000000032327220 */ /* 0x080fe20000400000 */
[----:B------:R-:W-:Y:S01]  /*3cf0*/  F2FP.BF16.F32.PACK_AB R41, RZ, R41 ;  /* 0x00000029ff29723e */ /* 0x000fe200000010ff */
[----:B------:R-:W-:Y:S01]  /*3d00*/  @P4 STG.E.U16 desc[UR12][R2.64+0x20], R32 ;  /* 0x0000202002004986 */ /* 0x000fe2000c10150c */
[C---:B------:R-:W-:Y:S01]  /*3d10*/  ISETP.GT.AND P4, PT, R8.reuse, RZ, P2 ;  /* 0x000000ff0800720c */ /* 0x040fe20001784270 */
[----:B------:R-:W-:Y:S01]  /*3d20*/  FMUL R51, R51, R0 ;  /* 0x0000000033337220 */ /* 0x000fe20000400000 */
[----:B------:R-:W-:Y:S01]  /*3d30*/  F2FP.BF16.F32.PACK_AB R42, RZ, R42 ;  /* 0x0000002aff2a723e */ /* 0x000fe200000010ff */
[----:B------:R-:W-:Y:S01]  /*3d40*/  @P5 STG.E.U16 desc[UR12][R2.64+0x22], R33 ;  /* 0x0000222102005986 */ /* 0x000fe2000c10150c */
[----:B------:R-:W-:Y:S01]  /*3d50*/  ISETP.GT.AND P5, PT, R8, RZ, P3 ;  /* 0x000000ff0800720c */ /* 0x000fe20001fa4270 */
[----:B------:R-:W-:Y:S01]  /*3d60*/  FMUL R52, R52, R0 ;  /* 0x0000000034347220 */ /* 0x000fe20000400000 */
[----:B------:R-:W-:Y:S01]  /*3d70*/  F2FP.BF16.F32.PACK_AB R43, RZ, R43 ;  /* 0x0000002bff2b723e */ /* 0x000fe200000010ff */
[----:B0-----:R-:W-:Y:S01]  /*3d80*/  @P1 IMAD.MOV.U32 R4, RZ, RZ, R60 ;  /* 0x000000ffff041224 */ /* 0x001fe200078e003c */
[----:B------:R-:W-:Y:S01]  /*3d90*/  F2FP.BF16.F32.PACK_AB R44, RZ, R44 ;  /* 0x0000002cff2c723e */ /* 0x000fe200000010ff */
[----:B------:R-:W-:Y:S01]  /*3da0*/  @P1 IMAD.MOV.U32 R5, RZ, RZ, R61 ;  /* 0x000000ffff051224 */ /* 0x000fe200078e003d */
[----:B------:R-:W-:Y:S01]  /*3db0*/  F2FP.BF16.F32.PACK_AB R45, RZ, R45 ;  /* 0x0000002dff2d723e */ /* 0x000fe200000010ff */
[----:B------:R-:W-:Y:S01]  /*3dc0*/  FMUL R53, R53, R0 ;  /* 0x0000000035357220 */ /* 0x000fe20000400000 */
[----:B------:R-:W-:Y:S01]  /*3dd0*/  F2FP.BF16.F32.PACK_AB R46, RZ, R46 ;  /* 0x0000002eff2e723e */ /* 0x000fe200000010ff */
[-C--:B------:R-:W-:Y:S01]  /*3de0*/  FMUL R54, R54, R0.reuse ;  /* 0x0000000036367220 */ /* 0x080fe20000400000 */
[----:B------:R0:W-:Y:S01]  /*3df0*/  @P1 STG.E.U16 desc[UR12][R4.64+0x20], R34 ;  /* 0x0000202204001986 */ /* 0x0001e2000c10150c */
[C---:B------:R-:W-:Y:S01]  /*3e00*/  ISETP.GT.AND P1, PT, R8.reuse, 0x8, P2 ;  /* 0x000000080800780c */ /* 0x040fe20001724270 */
[----:B------:R-:W-:Y:S01]  /*3e10*/  FMUL R0, R55, R0 ;  /* 0x0000000037007220 */ /* 0x000fe20000400000 */
[----:B------:R-:W-:-:S02]  /*3e20*/  ISETP.GT.AND P2, PT, R8, 0x8, P3 ;  /* 0x000000080800780c */ /* 0x000fc40001f44270 */
[----:B------:R-:W-:Y:S02]  /*3e30*/  ISETP.GT.AND P3, PT, R7, 0x20, PT ;  /* 0x000000200700780c */ /* 0x000fe40003f64270 */
[----:B------:R-:W-:Y:S02]  /*3e40*/  F2FP.BF16.F32.PACK_AB R47, RZ, R47 ;  /* 0x0000002fff2f723e */ /* 0x000fe400000010ff */
[----:B------:R-:W-:Y:S02]  /*3e50*/  F2FP.BF16.F32.PACK_AB R48, RZ, R48 ;  /* 0x00000030ff30723e */ /* 0x000fe400000010ff */
[----:B------:R-:W-:Y:S01]  /*3e60*/  F2FP.BF16.F32.PACK_AB R49, RZ, R49 ;  /* 0x00000031ff31723e */ /* 0x000fe200000010ff */
[----:B0-----:R-:W-:Y:S01]  /*3e70*/  @P0 IMAD.MOV.U32 R4, RZ, RZ, R60 ;  /* 0x000000ffff040224 */ /* 0x001fe200078e003c */
[----:B------:R-:W-:Y:S01]  /*3e80*/  F2FP.BF16.F32.PACK_AB R50, RZ, R50 ;  /* 0x00000032ff32723e */ /* 0x000fe200000010ff */
[----:B------:R-:W-:Y:S01]  /*3e90*/  @P0 IMAD.MOV.U32 R5, RZ, RZ, R61 ;  /* 0x000000ffff050224 */ /* 0x000fe200078e003d */
[----:B------:R-:W-:-:S02]  /*3ea0*/  F2FP.BF16.F32.PACK_AB R51, RZ, R51 ;  /* 0x00000033ff33723e */ /* 0x000fc400000010ff */
[----:B------:R-:W-:Y:S02]  /*3eb0*/  F2FP.BF16.F32.PACK_AB R52, RZ, R52 ;  /* 0x00000034ff34723e */ /* 0x000fe400000010ff */
[----:B------:R0:W-:Y:S01]  /*3ec0*/  @P0 STG.E.U16 desc[UR12][R4.64+0x22], R35 ;  /* 0x0000222304000986 */ /* 0x0001e2000c10150c */
[----:B------:R-:W-:Y:S02]  /*3ed0*/  ISETP.GT.AND P0, PT, R7, 0x21, PT ;  /* 0x000000210700780c */ /* 0x000fe40003f04270 */
[----:B------:R-:W-:Y:S01]  /*3ee0*/  F2FP.BF16.F32.PACK_AB R53, RZ, R53 ;  /* 0x00000035ff35723e */ /* 0x000fe200000010ff */
[----:B------:R-:W-:Y:S01]  /*3ef0*/  @P4 STG.E.U16 desc[UR12][R2.64+0x30], R36 ;  /* 0x0000302402004986 */ /* 0x000fe2000c10150c */
[C---:B------:R-:W-:Y:S02]  /*3f00*/  ISETP.GT.AND P4, PT, R8.reuse, RZ, P3 ;  /* 0x000000ff0800720c */ /* 0x040fe40001f84270 */
[----:B------:R-:W-:Y:S01]  /*3f10*/  F2FP.BF16.F32.PACK_AB R54, RZ, R54 ;  /* 0x00000036ff36723e */ /* 0x000fe200000010ff */
[----:B------:R-:W-:Y:S01]  /*3f20*/  @P5 STG.E.U16 desc[UR12][R2.64+0x32], R37 ;  /* 0x0000322502005986 */ /* 0x000fe2000c10150c */
[----:B------:R-:W-:-:S02]  /*3f30*/  ISETP.GT.AND P5, PT, R8, RZ, P0 ;  /* 0x000000ff0800720c */ /* 0x000fc400007a4270 */
[----:B------:R-:W-:Y:S01]  /*3f40*/  ISETP.GT.AND P0, PT, R8, 0x8, P0 ;  /* 0x000000080800780c */ /* 0x000fe20000704270 */
[----:B0-----:R-:W-:Y:S02]  /*3f50*/  @P1 IMAD.MOV.U32 R4, RZ, RZ, R60 ;  /* 0x000000ffff041224 */ /* 0x001fe400078e003c */
[----:B------:R-:W-:-:S05]  /*3f60*/  @P1 IMAD.MOV.U32 R5, RZ, RZ, R61 ;  /* 0x000000ffff051224 */ /* 0x000fca00078e003d */
[----:B------:R0:W-:Y:S01]  /*3f70*/  @P1 STG.E.U16 desc[UR12][R4.64+0x30], R38 ;  /* 0x0000302604001986 */ /* 0x0001e2000c10150c */
[----:B------:R-:W-:Y:S02]  /*3f80*/  ISETP.GT.AND P1, PT, R8, 0x8, P3 ;  /* 0x000000080800780c */ /* 0x000fe40001f24270 */
[----:B------:R-:W-:Y:S01]  /*3f90*/  ISETP.GT.AND P3, PT, R7, 0x30, PT ;  /* 0x000000300700780c */ /* 0x000fe20003f64270 */
[----:B0-----:R-:W-:Y:S02]  /*3fa0*/  @P2 IMAD.MOV.U32 R4, RZ, RZ, R60 ;  /* 0x000000ffff042224 */ /* 0x001fe400078e003c */
[----:B------:R-:W-:-:S05]  /*3fb0*/  @P2 IMAD.MOV.U32 R5, RZ, RZ, R61 ;  /* 0x000000ffff052224 */ /* 0x000fca00078e003d */
[----:B------:R0:W-:Y:S04]  /*3fc0*/  @P2 STG.E.U16 desc[UR12][R4.64+0x32], R39 ;  /* 0x0000322704002986 */ /* 0x0001e8000c10150c */
[----:B------:R-:W-:Y:S01]  /*3fd0*/  @P4 STG.E.U16 desc[UR12][R2.64+0x40], R40 ;  /* 0x0000402802004986 */ /* 0x000fe2000c10150c */
[----:B------:R-:W-:-:S03]  /*3fe0*/  ISETP.GT.AND P4, PT, R7, 0x28, PT ;  /* 0x000000280700780c */ /* 0x000fc60003f84270 */
[----:B------:R-:W-:Y:S01]  /*3ff0*/  @P5 STG.E.U16 desc[UR12][R2.64+0x42], R41 ;  /* 0x0000422902005986 */ /* 0x000fe2000c10150c */
[----:B------:R-:W-:Y:S02]  /*4000*/  ISETP.GT.AND P5, PT, R7, 0x29, PT ;  /* 0x000000290700780c */ /* 0x000fe40003fa4270 */
[C---:B------:R-:W-:Y:S01]  /*4010*/  ISETP.GT.AND P2, PT, R8.reuse, RZ, P4 ;  /* 0x000000ff0800720c */ /* 0x040fe20002744270 */
[----:B0-----:R-:W-:Y:S01]  /*4020*/  @P1 IMAD.MOV.U32 R4, RZ, RZ, R60 ;  /* 0x000000ffff041224 */ /* 0x001fe200078e003c */
[C---:B------:R-:W-:Y:S01]  /*4030*/  ISETP.GT.AND P6, PT, R8.reuse, RZ, P5 ;  /* 0x000000ff0800720c */ /* 0x040fe20002fc4270 */
[----:B------:R-:W-:Y:S01]  /*4040*/  @P1 IMAD.MOV.U32 R5, RZ, RZ, R61 ;  /* 0x000000ffff051224 */ /* 0x000fe200078e003d */
[----:B------:R-:W-:-:S04]  /*4050*/  ISETP.GT.AND P4, PT, R8, 0x8, P4 ;  /* 0x000000080800780c */ /* 0x000fc80002784270 */
[----:B------:R0:W-:Y:S01]  /*4060*/  @P1 STG.E.U16 desc[UR12][R4.64+0x40], R42 ;  /* 0x0000402a04001986 */ /* 0x0001e2000c10150c */
[----:B------:R-:W-:Y:S01]  /*4070*/  ISETP.GT.AND P1, PT, R7, 0x38, PT ;  /* 0x000000380700780c */ /* 0x000fe20003f24270 */
[----:B0-----:R-:W-:Y:S02]  /*4080*/  @P0 IMAD.MOV.U32 R4, RZ, RZ, R60 ;  /* 0x000000ffff040224 */ /* 0x001fe400078e003c */
[----:B------:R-:W-:-:S05]  /*4090*/  @P0 IMAD.MOV.U32 R5, RZ, RZ, R61 ;  /* 0x000000ffff050224 */ /* 0x000fca00078e003d */
[----:B------:R0:W-:Y:S01]  /*40a0*/  @P0 STG.E.U16 desc[UR12][R4.64+0x42], R43 ;  /* 0x0000422b04000986 */ /* 0x0001e2000c10150c */
[----:B------:R-:W-:-:S03]  /*40b0*/  ISETP.GT.AND P0, PT, R7, 0x39, PT ;  /* 0x000000390700780c */ /* 0x000fc60003f04270 */
[----:B------:R-:W-:Y:S01]  /*40c0*/  @P2 STG.E.U16 desc[UR12][R2.64+0x50], R44 ;  /* 0x0000502c02002986 */ /* 0x000fe2000c10150c */
[----:B------:R-:W-:-:S03]  /*40d0*/  ISETP.GT.AND P2, PT, R7, 0x31, PT ;  /* 0x000000310700780c */ /* 0x000fc60003f44270 */
[----:B------:R-:W-:Y:S01]  /*40e0*/  @P6 STG.E.U16 desc[UR12][R2.64+0x52], R45 ;  /* 0x0000522d02006986 */ /* 0x000fe2000c10150c */
[C---:B------:R-:W-:Y:S02]  /*40f0*/  ISETP.GT.AND P6, PT, R8.reuse, 0x8, P5 ;  /* 0x000000080800780c */ /* 0x040fe40002fc4270 */
[C---:B------:R-:W-:Y:S01]  /*4100*/  ISETP.GT.AND P5, PT, R8.reuse, RZ, P3 ;  /* 0x000000ff0800720c */ /* 0x040fe20001fa4270 */
[----:B0-----:R-:W-:Y:S01]  /*4110*/  @P4 IMAD.MOV.U32 R4, RZ, RZ, R60 ;  /* 0x000000ffff044224 */ /* 0x001fe200078e003c */
[----:B------:R-:W-:Y:S01]  /*4120*/  ISETP.GT.AND P3, PT, R8, 0x8, P3 ;  /* 0x000000080800780c */ /* 0x000fe20001f64270 */
[----:B------:R-:W-:-:S05]  /*4130*/  @P4 IMAD.MOV.U32 R5, RZ, RZ, R61 ;  /* 0x000000ffff054224 */ /* 0x000fca00078e003d */
[----:B------:R0:W-:Y:S01]  /*4140*/  @P4 STG.E.U16 desc[UR12][R4.64+0x50], R46 ;  /* 0x0000502e04004986 */ /* 0x0001e2000c10150c */
[C---:B------:R-:W-:Y:S02]  /*4150*/  ISETP.GT.AND P4, PT, R8.reuse, RZ, P2 ;  /* 0x000000ff0800720c */ /* 0x040fe40001784270 */
[----:B------:R-:W-:Y:S01]  /*4160*/  ISETP.GT.AND P2, PT, R8, 0x8, P2 ;  /* 0x000000080800780c */ /* 0x000fe20001744270 */
[----:B0-----:R-:W-:Y:S02]  /*4170*/  @P6 IMAD.MOV.U32 R4, RZ, RZ, R60 ;  /* 0x000000ffff046224 */ /* 0x001fe400078e003c */
[----:B------:R-:W-:-:S05]  /*4180*/  @P6 IMAD.MOV.U32 R5, RZ, RZ, R61 ;  /* 0x000000ffff056224 */ /* 0x000fca00078e003d */
[----:B------:R0:W-:Y:S01]  /*4190*/  @P6 STG.E.U16 desc[UR12][R4.64+0x52], R47 ;  /* 0x0000522f04006986 */ /* 0x0001e2000c10150c */
[C---:B------:R-:W-:Y:S02]  /*41a0*/  ISETP.GT.AND P6, PT, R8.reuse, RZ, P0 ;  /* 0x000000ff0800720c */ /* 0x040fe400007c4270 */
[C---:B------:R-:W-:Y:S01]  /*41b0*/  ISETP.GT.AND P0, PT, R8.reuse, 0x8, P0 ;  /* 0x000000080800780c */ /* 0x040fe20000704270 */
[----:B------:R-:W-:Y:S01]  /*41c0*/  @P5 STG.E.U16 desc[UR12][R2.64+0x60], R48 ;  /* 0x0000603002005986 */ /* 0x000fe2000c10150c */
[C---:B------:R-:W-:Y:S02]  /*41d0*/  ISETP.GT.AND P5, PT, R8.reuse, RZ, P1 ;  /* 0x000000ff0800720c */ /* 0x040fe40000fa4270 */
[----:B------:R-:W-:Y:S01]  /*41e0*/  ISETP.GT.AND P1, PT, R8, 0x8, P1 ;  /* 0x000000080800780c */ /* 0x000fe20000f24270 */
[----:B------:R-:W-:Y:S01]  /*41f0*/  @P4 STG.E.U16 desc[UR12][R2.64+0x62], R49 ;  /* 0x0000623102004986 */ /* 0x000fe2000c10150c */
[----:B0-----:R-:W-:Y:S02]  /*4200*/  @P3 IMAD.MOV.U32 R4, RZ, RZ, R60 ;  /* 0x000000ffff043224 */ /* 0x001fe400078e003c */
[----:B------:R-:W-:-:S05]  /*4210*/  @P3 IMAD.MOV.U32 R5, RZ, RZ, R61 ;  /* 0x000000ffff053224 */ /* 0x000fca00078e003d */
[----:B------:R0:W-:Y:S02]  /*4220*/  @P3 STG.E.U16 desc[UR12][R4.64+0x60], R50 ;  /* 0x0000603204003986 */ /* 0x0001e4000c10150c */
[----:B0-----:R-:W-:Y:S02]  /*4230*/  @P2 IMAD.MOV.U32 R4, RZ, RZ, R60 ;  /* 0x000000ffff042224 */ /* 0x001fe400078e003c */
[----:B------:R-:W-:-:S05]  /*4240*/  @P2 IMAD.MOV.U32 R5, RZ, RZ, R61 ;  /* 0x000000ffff052224 */ /* 0x000fca00078e003d */
[----:B------:R-:W-:Y:S04]  /*4250*/  @P2 STG.E.U16 desc[UR12][R4.64+0x62], R51 ;  /* 0x0000623304002986 */ /* 0x000fe8000c10150c */
[----:B------:R-:W-:Y:S04]  /*4260*/  @P5 STG.E.U16 desc[UR12][R2.64+0x70], R52 ;  /* 0x0000703402005986 */ /* 0x000fe8000c10150c */
[----:B------:R0:W-:Y:S02]  /*4270*/  @P6 STG.E.U16 desc[UR12][R2.64+0x72], R53 ;  /* 0x0000723502006986 */ /* 0x0001e4000c10150c */
[----:B0-----:R-:W-:-:S02]  /*4280*/  @P1 IMAD.MOV.U32 R2, RZ, RZ, R60 ;  /* 0x000000ffff021224 */ /* 0x001fc400078e003c */
[----:B------:R-:W-:-:S05]  /*4290*/  @P1 IMAD.MOV.U32 R3, RZ, RZ, R61 ;  /* 0x000000ffff031224 */ /* 0x000fca00078e003d */
[----:B------:R0:W-:Y:S01]  /*42a0*/  @P1 STG.E.U16 desc[UR12][R2.64+0x70], R54 ;  /* 0x0000703602001986 */ /* 0x0001e2000c10150c */
[----:B------:R-:W-:Y:S05]  /*42b0*/  @!P0 EXIT ;  /* 0x000000000000894d */ /* 0x000fea0003800000 */
[----:B------:R-:W-:-:S05]  /*42c0*/  F2FP.BF16.F32.PACK_AB R0, RZ, R0 ;  /* 0x00000000ff00723e */ /* 0x000fca00000010ff */
[----:B------:R-:W-:Y:S01]  /*42d0*/  STG.E.U16 desc[UR12][R60.64+0x72], R0 ;  /* 0x000072003c007986 */ /* 0x000fe2000c10150c */
[----:B------:R-:W-:Y:S05]  /*42e0*/  EXIT ;  /* 0x000000000000794d */ /* 0x000fea0003800000 */
.L_x_10:
[----:B------:R-:W-:-:S13]  /*42f0*/  ISETP.NE.AND P0, PT, R9, RZ, PT ;  /* 0x000000ff0900720c */ /* 0x000fda0003f05270 */
[----:B------:R-:W-:Y:S05]  /*4300*/  @P0 EXIT ;  /* 0x000000000000094d */ /* 0x000fea0003800000 */
[----:B------:R-:W-:Y:S01]  /*4310*/  ELECT P0, URZ, PT ;  /* 0x00000000003f782f */ /* 0x000fe20003800000 */
[----:B------:R-:W-:-:S12]  /*4320*/  BSSY B0, `(.L_x_83) ;  /* 0x000006f000007945 */ /* 0x000fd80003800000 */
[----:B------:R-:W-:Y:S05]  /*4330*/  @!P0 BRA `(.L_x_84) ;  /* 0x0000000400b48947 */ /* 0x000fea0003800000 */
[----:B------:R-:W-:Y:S02]  /*4340*/  ISETP.GE.AND P0, PT, R16, 0x1, PT ;  /* 0x000000011000780c */ /* 0x000fe40003f06270 */
[----:B-----5:R-:W-:-:S04]  /*4350*/  SHF.R.S32.HI R0, RZ, 0x1f, R7 ;  /* 0x0000001fff007819 */ /* 0x020fc80000011407 */
[----:B0-----:R-:W-:-:S07]  /*4360*/  LEA.HI R2, R0, R7, RZ, 0x7 ;  /* 0x0000000700027211 */ /* 0x001fce00078f38ff */
[----:B------:R-:W-:Y:S05]  /*4370*/  @!P0 BRA `(.L_x_84) ;  /* 0x0000000400a48947 */ /* 0x000fea0003800000 */
[----:B------:R-:W0:Y:S01]  /*4380*/  S2R R11, SR_CTAID.X ;  /* 0x00000000000b7919 */ /* 0x000e220000002500 */
[----:B------:R-:W1:Y:S01]  /*4390*/  LDC.64 R8, c[0x0][0x4f8] ;  /* 0x00013e00ff087b82 */ /* 0x000e620000000a00 */
[----:B------:R-:W-:Y:S01]  /*43a0*/  LOP3.LUT R2, R2, 0xffffff80, RZ, 0xc0, !PT ;  /* 0xffffff8002027812 */ /* 0x000fe200078ec0ff */
[----:B------:R-:W-:Y:S01]  /*43b0*/  ULDC.64 UR4, c[0x0][0x4c0] ;  /* 0x0001300000047ab9 */ /* 0x000fe20000000a00 */
[C---:B------:R-:W-:Y:S01]  /*43c0*/  LOP3.LUT P0, RZ, R7.reuse, 0x1f, RZ, 0xc0, !PT ;  /* 0x0000001f07ff7812 */ /* 0x040fe2000780c0ff */
[----:B------:R-:W-:Y:S01]  /*43d0*/  VIADD R15, R10, 0x1 ;  /* 0x000000010a0f7836 */ /* 0x000fe20000000000 */
[----:B------:R-:W-:Y:S01]  /*43e0*/  LOP3.LUT R13, R4, 0x2, RZ, 0xfc, !PT ;  /* 0x00000002040d7812 */ /* 0x000fe200078efcff */
[----:B------:R-:W-:Y:S02]  /*43f0*/  IMAD.IADD R2, R7, 0x1, -R2 ;  /* 0x0000000107027824 */ /* 0x000fe400078e0a02 */
[----:B------:R-:W2:Y:S01]  /*4400*/  LDC R0, c[0x0][0x500] ;  /* 0x00014000ff007b82 */ /* 0x000ea20000000800 */
[----:B------:R-:W-:-:S02]  /*4410*/  IMAD.MOV.U32 R14, RZ, RZ, RZ ;  /* 0x000000ffff0e7224 */ /* 0x000fc400078e00ff */
[C---:B------:R-:W-:Y:S02]  /*4420*/  ISETP.NE.AND P2, PT, R2.reuse, RZ, PT ;  /* 0x000000ff0200720c */ /* 0x040fe40003f45270 */
[----:B------:R-:W-:Y:S01]  /*4430*/  ISETP.NE.OR P0, PT, R2, RZ, !P0 ;  /* 0x000000ff0200720c */ /* 0x000fe20004705670 */
[----:B------:R-:W-:Y:S02]  /*4440*/  IMAD.MOV.U32 R2, RZ, RZ, RZ ;  /* 0x000000ffff027224 */ /* 0x000fe400078e00ff */
[----:B-1----:R-:W-:Y:S01]  /*4450*/  IMAD R8, R5, UR4, R8 ;  /* 0x0000000405087c24 */ /* 0x002fe2000f8e0208 */
[----:B------:R-:W-:Y:S01]  /*4460*/  ULDC UR4, c[0x0][0x4c8] ;  /* 0x0001320000047ab9 */ /* 0x000fe20000000800 */
[----:B------:R-:W-:Y:S02]  /*4470*/  IMAD R9, R22, UR5, R9 ;  /* 0x0000000516097c24 */ /* 0x000fe4000f8e0209 */
[----:B------:R-:W-:Y:S02]  /*4480*/  IMAD.SHL.U32 R5, R6, 0x40, RZ ;  /* 0x0000004006057824 */ /* 0x000fe400078e00ff */
[----:B0-----:R-:W-:-:S02]  /*4490*/  IMAD.SHL.U32 R11, R11, 0x40, RZ ;  /* 0x000000400b0b7824 */ /* 0x001fc400078e00ff */
[----:B--2---:R-:W-:Y:S02]  /*44a0*/  IMAD R12, R3, UR4, R0 ;  /* 0x00000004030c7c24 */ /* 0x004fe4000f8e0200 */
[----:B------:R-:W-:-:S07]  /*44b0*/  IMAD.MOV.U32 R0, RZ, RZ, 0x1 ;  /* 0x00000001ff007424 */ /* 0x000fce00078e00ff */
.L_x_88:
[----:B------:R-:W0:Y:S01]  /*44c0*/  S2R R6, SR_CgaCtaId ;  /* 0x0000000000067919 */ /* 0x000e220000008800 */
[----:B------:R-:W-:-:S04]  /*44d0*/  MOV R3, 0x400 ;  /* 0x0000040000037802 */ /* 0x000fc80000000f00 */
[----:B0-----:R-:W-:Y:S02]  /*44e0*/  LEA R7, R6, R3, 0x18 ;  /* 0x0000000306077211 */ /* 0x001fe400078ec0ff */
[----:B------:R-:W-:-:S03]  /*44f0*/  SHF.L.U32 R3, R0, 0x1f, RZ ;  /* 0x0000001f00037819 */ /* 0x000fc600000006ff */
[----:B------:R-:W-:-:S07]  /*4500*/  IMAD R6, R2, 0x8, R7 ;  /* 0x0000000802067824 */ /* 0x000fce00078e0207 */
.L_x_85:
[----:B0-----:R0:W1:Y:S02]  /*4510*/  SYNCS.PHASECHK.TRANS64.TRYWAIT P1, [R6+URZ+0x38070], R3 ;  /* 0x03807003060075a7 */ /* 0x001064000802017f */
[----:B-1----:R-:W-:Y:S05]  /*4520*/  @!P1 NANOSLEEP.SYNCS 0x989680 ;  /* 0x009896800000995d */ /* 0x002fea0003900000 */
[----:B------:R-:W1:Y:S02]  /*4530*/  @!P1 SYNCS.PHASECHK.TRANS64 P1, [R6+URZ+0x38070], R3 ;  /* 0x03807003060095a7 */ /* 0x000e64000802007f */
[----:B-1----:R-:W-:Y:S05]  /*4540*/  @!P1 BRA `(.L_x_85) ;  /* 0xfffffffc00f09947 */ /* 0x002fea000383ffff */
[----:B0-----:R-:W0:Y:S02]  /*4550*/  @!P2 LDC R3, c[0x0][0x580] ;  /* 0x00016000ff03ab82 */ /* 0x001e240000000800 */
[----:B0-----:R0:W-:Y:S02]  /*4560*/  @!P2 SYNCS.ARRIVE.TRANS64 RZ, [R6+URZ+0x38000], R3 ;  /* 0x0380000306ffa9a7 */ /* 0x0011e4000800003f */
[----:B0-----:R-:W-:-:S04]  /*4570*/  PRMT R3, R13, 0x9910, RZ ;  /* 0x000099100d037816 */ /* 0x001fc800000000ff */
[----:B------:R-:W-:-:S13]  /*4580*/  ISETP.NE.AND P1, PT, R3, 0x2, PT ;  /* 0x000000020300780c */ /* 0x000fda0003f25270 */
[----:B------:R-:W-:Y:S05]  /*4590*/  @P1 BRA `(.L_x_86) ;  /* 0x0000000000041947 */ /* 0x000fea0003800000 */
[----:B------:R-:W-:Y:S01]  /*45a0*/  BPT.TRAP 0x1 ;  /* 0x000000040000795c */ /* 0x000fe20000300000 */
.L_x_86:
[----:B------:R-:W-:Y:S05]  /*45b0*/  @P0 BRA `(.L_x_87) ;  /* 0x0000000000040947 */ /* 0x000fea0003800000 */
[----:B------:R-:W-:Y:S01]  /*45c0*/  BPT.TRAP 0x1 ;  /* 0x000000040000795c */ /* 0x000fe20000300000 */
.L_x_87:
[----:B------:R-:W-:Y:S01]  /*45d0*/  ULDC UR6, c[0x0][0x490] ;  /* 0x0001240000067ab9 */ /* 0x000fe20000000800 */
[----:B------:R-:W-:Y:S01]  /*45e0*/  R2UR UR15, R14 ;  /* 0x000000000e0f72ca */ /* 0x000fe200000e0000 */
[----:B------:R-:W-:Y:S01]  /*45f0*/  UISETP.NE.AND UP0, UPT, UR6, 0x1, UPT ;  /* 0x000000010600788c */ /* 0x000fe2000bf05270 */
[----:B------:R-:W-:Y:S01]  /*4600*/  R2UR UR10, R7 ;  /* 0x00000000070a72ca */ /* 0x000fe200000e0000 */
[----:B------:R-:W-:Y:S01]  /*4610*/  ULDC UR22, c[0x0][0x49c] ;  /* 0x0001270000167ab9 */ /* 0x000fe20000000800 */
[----:B------:R-:W-:Y:S01]  /*4620*/  ULDC UR23, c[0x0][0x4a8] ;  /* 0x00012a0000177ab9 */ /* 0x000fe20000000800 */
[----:B------:R-:W-:Y:S01]  /*4630*/  UISETP.NE.AND UP1, UPT, UR22, 0x1, UPT ;  /* 0x000000011600788c */ /* 0x000fe2000bf25270 */
[----:B------:R-:W-:Y:S01]  /*4640*/  R2UR UR11, R6 ;  /* 0x00000000060b72ca */ /* 0x000fe200000e0000 */
[----:B------:R-:W-:Y:S01]  /*4650*/  UIADD3 UR21, -UR6, URZ, URZ ;  /* 0x0000003f06157290 */ /* 0x000fe2000fffe13f */
[----:B------:R-:W-:Y:S01]  /*4660*/  IMAD.U32 R3, R9, 0x20, R8 ;  /* 0x0000002009037824 */ /* 0x000fe200078e0008 */
[----:B------:R-:W-:Y:S01]  /*4670*/  ULDC.64 UR26, c[0x0][0x198] ;  /* 0x00006600001a7ab9 */ /* 0x000fe20000000a00 */
[----:B------:R-:W-:Y:S01]  /*4680*/  VIADD R15, R15, 0xffffffff ;  /* 0xffffffff0f0f7836 */ /* 0x000fe20000000000 */
[----:B------:R-:W-:Y:S01]  /*4690*/  R2UR UR29, R5 ;  /* 0x00000000051d72ca */ /* 0x000fe200000e0000 */
[----:B------:R-:W-:Y:S01]  /*46a0*/  @UP0 ULDC UR4, c[0x0][0x494] ;  /* 0x0001250000040ab9 */ /* 0x000fe20000000800 */
[----:B------:R-:W-:Y:S01]  /*46b0*/  @UP0 ULDC UR7, c[0x0][0x498] ;  /* 0x0001260000070ab9 */ /* 0x000fe20000000800 */
[----:B------:R-:W-:Y:S01]  /*46c0*/  UIMAD.WIDE.U32 UR4, UR15, UR4, URZ ;  /* 0x000000040f0472a5 */ /* 0x000fe2000f8e003f */
[----:B------:R-:W-:Y:S01]  /*46d0*/  IMAD.U32 R3, R12, 0x400, R3 ;  /* 0x000004000c037824 */ /* 0x000fe200078e0003 */
[----:B------:R-:W-:Y:S01]  /*46e0*/  @UP1 ULDC.64 UR8, c[0x0][0x4a0] ;  /* 0x0001280000081ab9 */ /* 0x000fe20000000a00 */
[----:B------:R-:W-:Y:S01]  /*46f0*/  ISETP.GT.AND P3, PT, R15, 0x1, PT ;  /* 0x000000010f00780c */ /* 0x000fe20003f64270 */
[----:B------:R-:W-:Y:S01]  /*4700*/  @UP0 USHF.R.U32.HI UR15, URZ, UR7, UR5 ;  /* 0x000000073f0f0299 */ /* 0x000fe20008011605 */
[C---:B------:R-:W-:Y:S01]  /*4710*/  R2UR UR7, R14.reuse ;  /* 0x000000000e0772ca */ /* 0x040fe200000e0000 */
[----:B------:R-:W-:Y:S01]  /*4720*/  UISETP.NE.AND UP0, UPT, UR23, 0x1, UPT ;  /* 0x000000011700788c */ /* 0x000fe2000bf05270 */
[----:B------:R-:W-:Y:S01]  /*4730*/  VIADD R14, R14, 0x40 ;  /* 0x000000400e0e7836 */ /* 0x000fe20000000000 */
[----:B------:R-:W-:Y:S01]  /*4740*/  UIMAD.WIDE.U32 UR4, UR15, UR8, URZ ;  /* 0x000000080f0472a5 */ /* 0x000fe2000f8e003f */
[----:B------:R-:W-:-:S02]  /*4750*/  ULDC UR24, c[0x0][0x4cc] ;  /* 0x0001330000187ab9 */ /* 0x000fc40000000800 */
[----:B------:R-:W-:Y:S01]  /*4760*/  UMOV UR20, UR15 ;  /* 0x0000000f00147c82 */ /* 0x000fe20008000000 */
[----:B------:R-:W-:Y:S02]  /*4770*/  @UP1 USHF.R.U32.HI UR20, URZ, UR9, UR5 ;  /* 0x000000093f141299 */ /* 0x000fe40008011605 */
[----:B------:R-:W-:Y:S01]  /*4780*/  UIADD3 UR5, UR11, 0x38000, URZ ;  /* 0x000380000b057890 */ /* 0x000fe2000fffe03f */
[C---:B------:R-:W-:Y:S01]  /*4790*/  R2UR UR4, R2.reuse ;  /* 0x00000000020472ca */ /* 0x040fe200000e0000 */
[----:B------:R-:W-:Y:S01]  /*47a0*/  UIADD3 UR18, UP1, UR26, 0xf0, URZ ;  /* 0x000000f01a127890 */ /* 0x000fe2000ff3e03f */
[----:B------:R-:W-:Y:S01]  /*47b0*/  VIADD R2, R2, 0x1 ;  /* 0x0000000102027836 */ /* 0x000fe20000000000 */
[----:B------:R-:W-:Y:S01]  /*47c0*/  @UP0 ULDC UR6, c[0x0][0x4b0] ;  /* 0x00012c0000060ab9 */ /* 0x000fe20000000800 */
[----:B------:R-:W-:Y:S01]  /*47d0*/  UMOV UR14, UR20 ;  /* 0x00000014000e7c82 */ /* 0x000fe20008000000 */
[----:B------:R-:W-:Y:S02]  /*47e0*/  UIMAD UR21, UR15, UR21, UR7 ;  /* 0x000000150f1572a4 */ /* 0x000fe4000f8e0207 */
[----:B------:R-:W-:Y:S01]  /*47f0*/  UIADD3 UR26, UP2, UR26, 0x1f0, URZ ;  /* 0x000001f01a1a7890 */ /* 0x000fe2000ff5e03f */
[C---:B------:R-:W-:Y:S01]  /*4800*/  ISETP.NE.AND P1, PT, R2.reuse, 0xe, PT ;  /* 0x0000000e0200780c */ /* 0x040fe20003f25270 */
[----:B------:R-:W-:Y:S01]  /*4810*/  ULDC UR25, c[0x0][0x4ec] ;  /* 0x00013b0000197ab9 */ /* 0x000fe20000000800 */
[----:B------:R-:W-:Y:S01]  /*4820*/  ULDC.64 UR12, c[0x0][0x4d0] ;  /* 0x00013400000c7ab9 */ /* 0x000fe20000000a00 */
[----:B------:R-:W-:Y:S01]  /*4830*/  ULDC.64 UR8, c[0x0][0x4f0] ;  /* 0x00013c0000087ab9 */ /* 0x000fe20000000a00 */
[----:B------:R-:W-:Y:S01]  /*4840*/  UIADD3.X UR19, URZ, UR27, URZ, UP1, !UPT ;  /* 0x0000001b3f137290 */ /* 0x000fe20008ffe43f */
[----:B------:R-:W-:Y:S01]  /*4850*/  SEL R2, R2, RZ, P1 ;  /* 0x000000ff02027207 */ /* 0x000fe20000800000 */
[----:B------:R-:W-:-:S02]  /*4860*/  ULEA UR4, UR4, UR10, 0xd ;  /* 0x0000000a04047291 */ /* 0x000fc4000f8e683f */
[----:B------:R-:W-:Y:S01]  /*4870*/  UIADD3.X UR27, URZ, UR27, URZ, UP2, !UPT ;  /* 0x0000001b3f1b7290 */ /* 0x000fe200097fe43f */
[----:B------:R-:W-:Y:S01]  /*4880*/  @UP0 ULDC UR10, c[0x0][0x4ac] ;  /* 0x00012b00000a0ab9 */ /* 0x000fe20000000800 */
[----:B------:R-:W-:Y:S02]  /*4890*/  UIADD3 UR28, UR4, 0x1c000, URZ ;  /* 0x0001c000041c7890 */ /* 0x000fe4000fffe03f */
[----:B------:R-:W-:Y:S02]  /*48a0*/  UIMAD.WIDE.U32 UR10, UR20, UR10, URZ ;  /* 0x0000000a140a72a5 */ /* 0x000fe4000f8e003f */
[----:B------:R-:W-:Y:S02]  /*48b0*/  UIMAD UR21, UR21, UR24, UR25 ;  /* 0x00000018151572a4 */ /* 0x000fe4000f8e0219 */
[----:B------:R-:W-:Y:S01]  /*48c0*/  @UP0 USHF.R.U32.HI UR14, URZ, UR6, UR11 ;  /* 0x000000063f0e0299 */ /* 0x000fe2000801160b */
[----:B------:R-:W-:Y:S01]  /*48d0*/  R2UR UR6, R11 ;  /* 0x000000000b0672ca */ /* 0x000fe200000e0000 */
[----:B------:R-:W-:-:S02]  /*48e0*/  UIADD3 UR11, -UR20, URZ, URZ ;  /* 0x0000003f140b7290 */ /* 0x000fc4000fffe13f */
[----:B------:R-:W-:Y:S02]  /*48f0*/  UIADD3 UR10, -UR14, URZ, URZ ;  /* 0x0000003f0e0a7290 */ /* 0x000fe4000fffe13f */
[----:B------:R-:W-:Y:S01]  /*4900*/  UIMAD UR11, UR22, UR11, UR15 ;  /* 0x0000000b160b72a4 */ /* 0x000fe2000f8e020f */
[----:B------:R-:W-:Y:S01]  /*4910*/  R2UR UR15, R3 ;  /* 0x00000000030f72ca */ /* 0x000fe200000e0000 */
[----:B------:R-:W-:Y:S01]  /*4920*/  UIMAD UR10, UR23, UR10, UR20 ;  /* 0x0000000a170a72a4 */ /* 0x000fe2000f8e0214 */
[----:B------:R-:W-:Y:S01]  /*4930*/  SEL R3, RZ, 0x1, P1 ;  /* 0x00000001ff037807 */ /* 0x000fe20000800000 */
[----:B------:R-:W-:Y:S02]  /*4940*/  UIMAD UR12, UR11, UR12, UR8 ;  /* 0x0000000c0b0c72a4 */ /* 0x000fe4000f8e0208 */
[----:B------:R-:W-:Y:S01]  /*4950*/  UIMAD UR13, UR10, UR13, UR9 ;  /* 0x0000000d0a0d72a4 */ /* 0x000fe2000f8e0209 */
[----:B------:R-:W-:Y:S01]  /*4960*/  LOP3.LUT R0, R0, R3, RZ, 0x3c, !PT ;  /* 0x0000000300007212 */ /* 0x000fe200078e3cff */
[----:B------:R-:W-:Y:S01]  /*4970*/  UMOV UR16, 0x0 ;  /* 0x0000000000107882 */ /* 0x000fe20000000000 */
[----:B------:R-:W-:Y:S01]  /*4980*/  UMOV UR17, 0x10000000 ;  /* 0x1000000000117882 */ /* 0x000fe20000000000 */
[----:B------:R-:W-:Y:S01]  /*4990*/  UMOV UR10, UR29 ;  /* 0x0000001d000a7c82 */ /* 0x000fe20008000000 */
[----:B------:R-:W-:Y:S01]  /*49a0*/  UMOV UR9, UR5 ;  /* 0x0000000500097c82 */ /* 0x000fe20008000000 */
[----:B------:R-:W-:Y:S01]  /*49b0*/  UMOV UR8, UR28 ;  /* 0x0000001c00087c82 */ /* 0x000fe20008000000 */
[----:B------:R-:W-:Y:S01]  /*49c0*/  UMOV UR11, UR21 ;  /* 0x00000015000b7c82 */ /* 0x000fe20008000000 */
[----:B------:R-:W-:Y:S01]  /*49d0*/  UPRMT UR15, UR15, 0x5410, URZ ;  /* 0x000054100f0f7896 */ /* 0x000fe2000800003f */
[----:B------:R1:W-:Y:S08]  /*49e0*/  UTMALDG.2D [UR4], [UR18], desc[UR16] ;  /* 0x00001004120075b4 */ /* 0x0003f00008009000 */
[----:B------:R1:W-:Y:S02]  /*49f0*/  UTMALDG.5D.IM2COL [UR8], [UR26], UR15 ;  /* 0x000000081a0073b4 */ /* 0x0003e4000806000f */
[----:B-1----:R-:W-:Y:S05]  /*4a00*/  @P3 BRA `(.L_x_88) ;  /* 0xfffffff800ac3947 */ /* 0x002fea000383ffff */
.L_x_84:
[----:B------:R-:W-:Y:S05]  /*4a10*/  BSYNC B0 ;  /* 0x0000000000007941 */ /* 0x000fea0003800000 */
.L_x_83:
[----:B------:R-:W-:Y:S01]  /*4a20*/  ISETP.GE.U32.AND P0, PT, R10, 0xe, PT ;  /* 0x0000000e0a00780c */ /* 0x000fe20003f06070 */
[----:B------:R-:W-:-:S12]  /*4a30*/  IMAD.MOV.U32 R5, RZ, RZ, 0x1 ;  /* 0x00000001ff057424 */ /* 0x000fd800078e00ff */
[----:B------:R-:W-:Y:S05]  /*4a40*/  @!P0 BRA `(.L_x_89) ;  /* 0x00000000001c8947 */ /* 0x000fea0003800000 */
[----:B0----5:R-:W-:-:S05]  /*4a50*/  SHF.R.U32.HI R2, RZ, 0x1, R10 ;  /* 0x00000001ff027819 */ /* 0x021fca000001160a */
[----:B------:R-:W-:-:S05]  /*4a60*/  IMAD.WIDE.U32 R2, R2, -0x6db6db6d, RZ ;  /* 0x9249249302027825 */ /* 0x000fca00078e00ff */
[----:B------:R-:W-:-:S04]  /*4a70*/  SHF.R.U32.HI R0, RZ, 0x2, R3 ;  /* 0x00000002ff007819 */ /* 0x000fc80000011603 */
[----:B------:R-:W-:-:S04]  /*4a80*/  LOP3.LUT R0, R0, 0x1, RZ, 0xc0, !PT ;  /* 0x0000000100007812 */ /* 0x000fc800078ec0ff */
[----:B------:R-:W-:-:S04]  /*4a90*/  ISETP.NE.U32.AND P0, PT, R0, 0x1, PT ;  /* 0x000000010000780c */ /* 0x000fc80003f05070 */
[----:B------:R-:W-:-:S04]  /*4aa0*/  ISETP.NE.U32.AND.EX P0, PT, RZ, RZ, PT, P0 ;  /* 0x000000ffff00720c */ /* 0x000fc80003f05100 */
[----:B------:R-:W-:-:S09]  /*4ab0*/  SEL R5, RZ, 0x1, !P0 ;  /* 0x00000001ff057807 */ /* 0x000fd20004000000 */
.L_x_89:
[----:B------:R-:W-:Y:S05]  /*4ac0*/  WARPSYNC.ALL ;  /* 0x0000000000007948 */ /* 0x000fea0003800000 */
[----:B------:R-:W-:-:S13]  /*4ad0*/  ELECT P0, URZ, PT ;  /* 0x00000000003f782f */ /* 0x000fda0003800000 */
[----:B------:R-:W-:Y:S05]  /*4ae0*/  @!P0 EXIT ;  /* 0x000000000000894d */ /* 0x000fea0003800000 */
[----:B------:R-:W-:-:S04]  /*4af0*/  LOP3.LUT R4, R4, 0x2, RZ, 0xfc, !PT ;  /* 0x0000000204047812 */ /* 0x000fc800078efcff */
[----:B------:R-:W-:-:S13]  /*4b00*/  ISETP.NE.AND P0, PT, R4, 0x3, PT ;  /* 0x000000030400780c */ /* 0x000fda0003f05270 */
[----:B------:R-:W-:Y:S05]  /*4b10*/  @!P0 BRA `(.L_x_90) ;  /* 0x0000000000048947 */ /* 0x000fea0003800000 */
[----:B------:R-:W-:Y:S01]  /*4b20*/  BPT.TRAP 0x1 ;  /* 0x000000040000795c */ /* 0x000fe20000300000 */
.L_x_90:
[----:B------:R-:W1:Y:S01]  /*4b30*/  S2R R7, SR_CgaCtaId ;  /* 0x0000000000077919 */ /* 0x000e620000008800 */
[----:B0----5:R-:W-:Y:S02]  /*4b40*/  SHF.R.U32.HI R2, RZ, 0x1, R10 ;  /* 0x00000001ff027819 */ /* 0x021fe4000001160a */
[----:B------:R-:W-:-:S03]  /*4b50*/  MOV R0, 0x400 ;  /* 0x0000040000007802 */ /* 0x000fc60000000f00 */
[----:B------:R-:W-:-:S05]  /*4b60*/  IMAD.WIDE.U32 R2, R2, -0x6db6db6d, RZ ;  /* 0x9249249302027825 */ /* 0x000fca00078e00ff */
[----:B------:R-:W-:-:S05]  /*4b70*/  SHF.R.U32.HI R3, RZ, 0x2, R3 ;  /* 0x00000002ff037819 */ /* 0x000fca0000011603 */
[----:B------:R-:W-:Y:S01]  /*4b80*/  IMAD R3, R3, -0xe, R10 ;  /* 0xfffffff203037824 */ /* 0x000fe200078e020a */
[----:B-1----:R-:W-:Y:S02]  /*4b90*/  LEA R0, R7, R0, 0x18 ;  /* 0x0000000007007211 */ /* 0x002fe400078ec0ff */
[----:B------:R-:W-:-:S03]  /*4ba0*/  SHF.L.U32 R7, R5, 0x1f, RZ ;  /* 0x0000001f05077819 */ /* 0x000fc600000006ff */
[----:B------:R-:W-:-:S04]  /*4bb0*/  VIADD R0, R0, 0x38070 ;  /* 0x0003807000007836 */ /* 0x000fc80000000000 */
[----:B------:R-:W-:-:S07]  /*4bc0*/  IMAD R2, R3, 0x8, R0 ;  /* 0x0000000803027824 */ /* 0x000fce00078e0200 */
.L_x_91:
[----:B0-----:R0:W1:Y:S02]  /*4bd0*/  SYNCS.PHASECHK.TRANS64.TRYWAIT P0, [R2+URZ], R7 ;  /* 0x00000007020075a7 */ /* 0x001064000800017f */
[----:B-1----:R-:W-:Y:S05]  /*4be0*/  @!P0 NANOSLEEP.SYNCS 0x989680 ;  /* 0x009896800000895d */ /* 0x002fea0003900000 */
[----:B------:R-:W1:Y:S02]  /*4bf0*/  @!P0 SYNCS.PHASECHK.TRANS64 P0, [R2+URZ], R7 ;  /* 0x00000007020085a7 */ /* 0x000e64000800007f */
[----:B-1----:R-:W-:Y:S05]  /*4c00*/  @!P0 BRA `(.L_x_91) ;  /* 0xfffffffc00f08947 */ /* 0x002fea000383ffff */
[----:B------:R-:W-:-:S05]  /*4c10*/  VIADD R3, R3, 0x1 ;  /* 0x0000000103037836 */ /* 0x000fca0000000000 */
[----:B------:R-:W-:-:S04]  /*4c20*/  ISETP.NE.AND P0, PT, R3, 0xe, PT ;  /* 0x0000000e0300780c */ /* 0x000fc80003f05270 */
[----:B0-----:R-:W-:Y:S02]  /*4c30*/  SEL R2, RZ, 0x1, P0 ;  /* 0x00000001ff027807 */ /* 0x001fe40000000000 */
[----:B------:R-:W-:Y:S02]  /*4c40*/  SEL R3, R3, RZ, P0 ;  /* 0x000000ff03037207 */ /* 0x000fe40000000000 */
[----:B------:R-:W-:-:S03]  /*4c50*/  LOP3.LUT R7, R5, R2, RZ, 0x3c, !PT ;  /* 0x0000000205077212 */ /* 0x000fc600078e3cff */
[----:B------:R-:W-:Y:S01]  /*4c60*/  IMAD R2, R3, 0x8, R0 ;  /* 0x0000000803027824 */ /* 0x000fe200078e0200 */
[----:B------:R-:W-:-:S07]  /*4c70*/  SHF.L.U32 R5, R7, 0x1f, RZ ;  /* 0x0000001f07057819 */ /* 0x000fce00000006ff */
.L_x_92:
        /* <DEDUP_REMOVED lines=11> */
.L_x_93:
        /* <DEDUP_REMOVED lines=11> */
.L_x_94:
        /* <DEDUP_REMOVED lines=11> */
.L_x_95:
        /* <DEDUP_REMOVED lines=11> */
.L_x_96:
        /* <DEDUP_REMOVED lines=11> */
.L_x_97:
        /* <DEDUP_REMOVED lines=11> */
.L_x_98:
        /* <DEDUP_REMOVED lines=11> */
.L_x_99:
        /* <DEDUP_REMOVED lines=11> */
.L_x_100:
        /* <DEDUP_REMOVED lines=11> */
.L_x_101:
        /* <DEDUP_REMOVED lines=11> */
.L_x_102:
        /* <DEDUP_REMOVED lines=11> */
.L_x_103:
        /* <DEDUP_REMOVED lines=11> */
.L_x_104:
[----:B0-----:R0:W1:Y:S02]  /*54c0*/  SYNCS.PHASECHK.TRANS64.TRYWAIT P0, [R3+URZ], R0 ;  /* 0x00000000030075a7 */ /* 0x001064000800017f */
[----:B-1----:R-:W-:Y:S05]  /*54d0*/  @!P0 NANOSLEEP.SYNCS 0x989680 ;  /* 0x009896800000895d */ /* 0x002fea0003900000 */
[----:B------:R-:W1:Y:S02]  /*54e0*/  @!P0 SYNCS.PHASECHK.TRANS64 P0, [R3+URZ], R0 ;  /* 0x00000000030085a7 */ /* 0x000e64000800007f */
[----:B-1----:R-:W-:Y:S05]  /*54f0*/  @P0 EXIT ;  /* 0x000000000000094d */ /* 0x002fea0003800000 */
[----:B------:R-:W-:Y:S05]  /*5500*/  BRA `(.L_x_104) ;  /* 0xfffffffc00ec7947 */ /* 0x000fea000383ffff */
.L_x_105:
[----:B------:R-:W-:-:S00]  /*5510*/  BRA `(.L_x_105) ;  /* 0xfffffffc00fc7947 */ /* 0x000fc0000383ffff */
[----:B------:R-:W-:-:S00]  /*5520*/  NOP ;  /* 0x0000000000007918 */ /* 0x000fc00000000000 */
        /* <DEDUP_REMOVED lines=13> */
.L_x_106:


//--------------------- .nv.shared._ZN7cutlass13device_kernelINS_4conv6kernel13ConvUniversalINS1_16ConvProblemShapeILNS1_8OperatorE2ELi3EEENS1_10collective14CollectiveConvINS1_46MainloopSm90TmaGmmaWarpSpecializedImplicitGemmILS5_2ELi14ELi3EN4cute5tupleIJNSA_1CILi1EEESD_SD_EEENS1_36KernelImplicitTmaWarpSpecializedSm90ELi1EEENSB_IJNSC_ILi64EEENSB_IJSH_EEESI_EEENS_10bfloat16_tESK_NSA_8TiledMMAINSA_8MMA_AtomIJNSA_4SM904GMMA27MMA_64x64x16_F32BF16BF16_SSILNSO_5MajorE1ELSQ_1ELNSO_7ScaleInE1ELSR_1EEEEEENSA_6LayoutISE_NSB_IJNSC_ILi0EEESV_SV_EEEEENSB_IJNSA_10UnderscoreESY_SY_EEEEENS7_6detail26Sm90ImplicitGemmTileTraitsINSA_13SM90_TMA_LOADENSA_14ComposedLayoutINSA_7SwizzleILi3ELi4ELi3EEENSA_18smem_ptr_flag_bitsILi16EEENSU_INSB_IJNSB_IJSH_SD_EEENSB_IJNSC_ILi8EEES1A_EEENSB_IJSD_NSC_ILi14EEEEEEEEENSB_IJNSB_IJSD_SV_EEENSB_IJSH_NSC_ILi512EEEEEENSB_IJSV_NSC_ILi4096EEEEEEEEEEEEEvEENS12_INSA_20SM90_TMA_LOAD_IM2COLES1M_vEEEENS_8epilogue10collective6detail29Sm90TmaWarpSpecializedAdapterINS1S_15DefaultEpilogueISK_NSB_IJlNSB_IJSD_lllEEESV_EEES1X_NS1R_6thread17LinearCombinationISK_Li1EffLNS1Y_9ScaleType4KindE0ELNS_15FloatRoundStyleE2ESK_EENS_4gemm15EpilogueDefaultEEEEEvvEEEEvNT_6ParamsE --------------------------
	.section	.nv.shared._ZN7cutlass13device_kernelINS_4conv6kernel13ConvUniversalINS1_16ConvProblemShapeILNS1_8OperatorE2ELi3EEENS1_10collective14CollectiveConvINS1_46MainloopSm90TmaGmmaWarpSpecializedImplicitGemmILS5_2ELi14ELi3EN4cute5tupleIJNSA_1CILi1EEESD_SD_EEENS1_36KernelImplicitTmaWarpSpecializedSm90ELi1EEENSB_IJNSC_ILi64EEENSB_IJSH_EEESI_EEENS_10bfloat16_tESK_NSA_8TiledMMAINSA_8MMA_AtomIJNSA_4SM904GMMA27MMA_64x64x16_F32BF16BF16_SSILNSO_5MajorE1ELSQ_1ELNSO_7ScaleInE1ELSR_1EEEEEENSA_6LayoutISE_NSB_IJNSC_ILi0EEESV_SV_EEEEENSB_IJNSA_10UnderscoreESY_SY_EEEEENS7_6detail26Sm90ImplicitGemmTileTraitsINSA_13SM90_TMA_LOADENSA_14ComposedLayoutINSA_7SwizzleILi3ELi4ELi3EEENSA_18smem_ptr_flag_bitsILi16EEENSU_INSB_IJNSB_IJSH_SD_EEENSB_IJNSC_ILi8EEES1A_EEENSB_IJSD_NSC_ILi14EEEEEEEEENSB_IJNSB_IJSD_SV_EEENSB_IJSH_NSC_ILi512EEEEEENSB_IJSV_NSC_ILi4096EEEEEEEEEEEEEvEENS12_INSA_20SM90_TMA_LOAD_IM2COLES1M_vEEEENS_8epilogue10collective6detail29Sm90TmaWarpSpecializedAdapterINS1S_15DefaultEpilogueISK_NSB_IJlNSB_IJSD_lllEEESV_EEES1X_NS1R_6thread17LinearCombinationISK_Li1EffLNS1Y_9ScaleType4KindE0ELNS_15FloatRoundStyleE2ESK_EENS_4gemm15EpilogueDefaultEEEEEvvEEEEvNT_6ParamsE,"aw",@nobits
	.sectionflags	@""
	.align	16
	.zero		1024


//--------------------- .nv.shared.reserved.0     --------------------------
	.section	.nv.shared.reserved.0,"aw",@nobits
	.weak		__nv_reservedSMEM_offset_0_alias
	.size		__nv_reservedSMEM_offset_0_alias, 0, 0
	.other		__nv_reservedSMEM_offset_0_alias,@"STO_CUDA_RESERVED_SHARED STV_DEFAULT"
__nv_reservedSMEM_offset_0_alias:
	.zero		0


//--------------------- .nv.global                --------------------------
	.section	.nv.global,"aw",@nobits
.nv.global:
	.type		_ZN39_INTERNAL_bcb2e5dd_4_k_cu_5312a78f_30084cute1_E,@object
	.size		_ZN39_INTERNAL_bcb2e5dd_4_k_cu_5312a78f_30084cute1_E,(_ZN39_INTERNAL_bcb2e5dd_4_k_cu_5312a78f_30084cuda3std3__45__cpo6cbeginE - _ZN39_INTERNAL_bcb2e5dd_4_k_cu_5312a78f_30084cute1_E)
_ZN39_INTERNAL_bcb2e5dd_4_k_cu_5312a78f_30084cute1_E:
	.zero		1
	.type		_ZN39_INTERNAL_bcb2e5dd_4_k_cu_5312a78f_30084cuda3std3__45__cpo6cbeginE,@object
	.size		_ZN39_INTERNAL_bcb2e5dd_4_k_cu_5312a78f_30084cuda3std3__45__cpo6cbeginE,(_ZN39_INTERNAL_bcb2e5dd_4_k_cu_5312a78f_30084cuda3std3__48in_placeE - _ZN39_INTERNAL_bcb2e5dd_4_k_cu_5312a78f_30084cuda3std3__45__cpo6cbeginE)
_ZN39_INTERNAL_bcb2e5dd_4_k_cu_5312a78f_30084cuda3std3__45__cpo6cbeginE:
	.zero		1
	.type		_ZN39_INTERNAL_bcb2e5dd_4_k_cu_5312a78f_30084cuda3std3__48in_placeE,@object
	.size		_ZN39_INTERNAL_bcb2e5dd_4_k_cu_5312a78f_30084cuda3std3__48in_placeE,(_ZN39_INTERNAL_bcb2e5dd_4_k_cu_5312a78f_30084cuda3std6ranges3__45__cpo9iter_moveE - _ZN39_INTERNAL_bcb2e5dd_4_k_cu_5312a78f_30084cuda3std3__48in_placeE)
_ZN39_INTERNAL_bcb2e5dd_4_k_cu_5312a78f_30084cuda3std3__48in_placeE:
	.zero		1
	.type		_ZN39_INTERNAL_bcb2e5dd_4_k_cu_5312a78f_30084cuda3std6ranges3__45__cpo9iter_moveE,@object
	.size		_ZN39_INTERNAL_bcb2e5dd_4_k_cu_5312a78f_30084cuda3std6ranges3__45__cpo9iter_moveE,(_ZN39_INTERNAL_bcb2e5dd_4_k_cu_5312a78f_30084cuda3std3__45__cpo5beginE - _ZN39_INTERNAL_bcb2e5dd_4_k_cu_5312a78f_30084cuda3std6ranges3__45__cpo9iter_moveE)
_ZN39_INTERNAL_bcb2e5dd_4_k_cu_5312a78f_30084cuda3std6ranges3__45__cpo9iter_moveE:
	.zero		1
	.type		_ZN39_INTERNAL_bcb2e5dd_4_k_cu_5312a78f_30084cuda3std3__45__cpo5beginE,@object
	.size		_ZN39_INTERNAL_bcb2e5dd_4_k_cu_5312a78f_30084cuda3std3__45__cpo5beginE,(_ZN39_INTERNAL_bcb2e5dd_4_k_cu_5312a78f_30084cuda3std3__441_GLOBAL__N__bcb2e5dd_4_k_cu_5312a78f_30086ignoreE - _ZN39_INTERNAL_bcb2e5dd_4_k_cu_5312a78f_30084cuda3std3__45__cpo5beginE)
_ZN39_INTERNAL_bcb2e5dd_4_k_cu_5312a78f_30084cuda3std3__45__cpo5beginE:
	.zero		1
	.type		_ZN39_INTERNAL_bcb2e5dd_4_k_cu_5312a78f_30084cuda3std3__441_GLOBAL__N__bcb2e5dd_4_k_cu_5312a78f_30086ignoreE,@object
	.size		_ZN39_INTERNAL_bcb2e5dd_4_k_cu_5312a78f_30084cuda3std3__441_GLOBAL__N__bcb2e5dd_4_k_cu_5312a78f_30086ignoreE,(_ZN39_INTERNAL_bcb2e5dd_4_k_cu_5312a78f_30084cute7productE - _ZN39_INTERNAL_bcb2e5dd_4_k_cu_5312a78f_30084cuda3std3__441_GLOBAL__N__bcb2e5dd_4_k_cu_5312a78f_30086ignoreE)
_ZN39_INTERNAL_bcb2e5dd_4_k_cu_5312a78f_30084cuda3std3__441_GLOBAL__N__bcb2e5dd_4_k_cu_5312a78f_30086ignoreE:
	.zero		1
	.type		_ZN39_INTERNAL_bcb2e5dd_4_k_cu_5312a78f_30084cute7productE,@object
	.size		_ZN39_INTERNAL_bcb2e5dd_4_k_cu_5312a78f_30084cute7productE,(_ZN39_INTERNAL_bcb2e5dd_4_k_cu_5312a78f_30084cuda3std3__45__cpo3endE - _ZN39_INTERNAL_bcb2e5dd_4_k_cu_5312a78f_30084cute7productE)
_ZN39_INTERNAL_bcb2e5dd_4_k_cu_5312a78f_30084cute7productE:
	.zero		1
	.type		_ZN39_INTERNAL_bcb2e5dd_4_k_cu_5312a78f_30084cuda3std3__45__cpo3endE,@object
	.size		_ZN39_INTERNAL_bcb2e5dd_4_k_cu_5312a78f_30084cuda3std3__45__cpo3endE,(_ZN39_INTERNAL_bcb2e5dd_4_k_cu_5312a78f_30084cuda3std3__419piecewise_constructE - _ZN39_INTERNAL_bcb2e5dd_4_k_cu_5312a78f_30084cuda3std3__45__cpo3endE)
_ZN39_INTERNAL_bcb2e5dd_4_k_cu_5312a78f_30084cuda3std3__45__cpo3endE:
	.zero		1
	.type		_ZN39_INTERNAL_bcb2e5dd_4_k_cu_5312a78f_30084cuda3std3__419piecewise_constructE,@object
	.size		_ZN39_INTERNAL_bcb2e5dd_4_k_cu_5312a78f_30084cuda3std3__419piecewise_constructE,(_ZN39_INTERNAL_bcb2e5dd_4_k_cu_5312a78f_30084cuda3std3__45__cpo4cendE - _ZN39_INTERNAL_bcb2e5dd_4_k_cu_5312a78f_30084cuda3std3__419piecewise_constructE)
_ZN39_INTERNAL_bcb2e5dd_4_k_cu_5312a78f_30084cuda3std3__419piecewise_constructE:
	.zero		1
	.type		_ZN39_INTERNAL_bcb2e5dd_4_k_cu_5312a78f_30084cuda3std3__45__cpo4cendE,@object
	.size		_ZN39_INTERNAL_bcb2e5dd_4_k_cu_5312a78f_30084cuda3std3__45__cpo4cendE,(_ZN39_INTERNAL_bcb2e5dd_4_k_cu_5312a78f_30084cuda3std6ranges3__45__cpo4swapE - _ZN39_INTERNAL_bcb2e5dd_4_k_cu_5312a78f_30084cuda3std3__45__cpo4cendE)
_ZN39_INTERNAL_bcb2e5dd_4_k_cu_5312a78f_30084cuda3std3__45__cpo4cendE:
	.zero		1
	.type		_ZN39_INTERNAL_bcb2e5dd_4_k_cu_5312a78f_30084cuda3std6ranges3__45__cpo4swapE,@object
	.size		_ZN39_INTERNAL_bcb2e5dd_4_k_cu_5312a78f_30084cuda3std6ranges3__45__cpo4swapE,(.L_7 - _ZN39_INTERNAL_bcb2e5dd_4_k_cu_5312a78f_30084cuda3std6ranges3__45__cpo4swapE)
_ZN39_INTERNAL_bcb2e5dd_4_k_cu_5312a78f_30084cuda3std6ranges3__45__cpo4swapE:
	.zero		1
.L_7:


//--------------------- .nv.constant0._ZN7cutlass13device_kernelINS_4conv6kernel13ConvUniversalINS1_16ConvProblemShapeILNS1_8OperatorE2ELi3EEENS1_10collective14CollectiveConvINS1_46MainloopSm90TmaGmmaWarpSpecializedImplicitGemmILS5_2ELi14ELi3EN4cute5tupleIJNSA_1CILi1EEESD_SD_EEENS1_36KernelImplicitTmaWarpSpecializedSm90ELi1EEENSB_IJNSC_ILi64EEENSB_IJSH_EEESI_EEENS_10bfloat16_tESK_NSA_8TiledMMAINSA_8MMA_AtomIJNSA_4SM904GMMA27MMA_64x64x16_F32BF16BF16_SSILNSO_5MajorE1ELSQ_1ELNSO_7ScaleInE1ELSR_1EEEEEENSA_6LayoutISE_NSB_IJNSC_ILi0EEESV_SV_EEEEENSB_IJNSA_10UnderscoreESY_SY_EEEEENS7_6detail26Sm90ImplicitGemmTileTraitsINSA_13SM90_TMA_LOADENSA_14ComposedLayoutINSA_7SwizzleILi3ELi4ELi3EEENSA_18smem_ptr_flag_bitsILi16EEENSU_INSB_IJNSB_IJSH_SD_EEENSB_IJNSC_ILi8EEES1A_EEENSB_IJSD_NSC_ILi14EEEEEEEEENSB_IJNSB_IJSD_SV_EEENSB_IJSH_NSC_ILi512EEEEEENSB_IJSV_NSC_ILi4096EEEEEEEEEEEEEvEENS12_INSA_20SM90_TMA_LOAD_IM2COLES1M_vEEEENS_8epilogue10collective6detail29Sm90TmaWarpSpecializedAdapterINS1S_15DefaultEpilogueISK_NSB_IJlNSB_IJSD_lllEEESV_EEES1X_NS1R_6thread17LinearCombinationISK_Li1EffLNS1Y_9ScaleType4KindE0ELNS_15FloatRoundStyleE2ESK_EENS_4gemm15EpilogueDefaultEEEEEvvEEEEvNT_6ParamsE --------------------------
	.section	.nv.constant0._ZN7cutlass13device_kernelINS_4conv6kernel13ConvUniversalINS1_16ConvProblemShapeILNS1_8OperatorE2ELi3EEENS1_10collective14CollectiveConvINS1_46MainloopSm90TmaGmmaWarpSpecializedImplicitGemmILS5_2ELi14ELi3EN4cute5tupleIJNSA_1CILi1EEESD_SD_EEENS1_36KernelImplicitTmaWarpSpecializedSm90ELi1EEENSB_IJNSC_ILi64EEENSB_IJSH_EEESI_EEENS_10bfloat16_tESK_NSA_8TiledMMAINSA_8MMA_AtomIJNSA_4SM904GMMA27MMA_64x64x16_F32BF16BF16_SSILNSO_5MajorE1ELSQ_1ELNSO_7ScaleInE1ELSR_1EEEEEENSA_6LayoutISE_NSB_IJNSC_ILi0EEESV_SV_EEEEENSB_IJNSA_10UnderscoreESY_SY_EEEEENS7_6detail26Sm90ImplicitGemmTileTraitsINSA_13SM90_TMA_LOADENSA_14ComposedLayoutINSA_7SwizzleILi3ELi4ELi3EEENSA_18smem_ptr_flag_bitsILi16EEENSU_INSB_IJNSB_IJSH_SD_EEENSB_IJNSC_ILi8EEES1A_EEENSB_IJSD_NSC_ILi14EEEEEEEEENSB_IJNSB_IJSD_SV_EEENSB_IJSH_NSC_ILi512EEEEEENSB_IJSV_NSC_ILi4096EEEEEEEEEEEEEvEENS12_INSA_20SM90_TMA_LOAD_IM2COLES1M_vEEEENS_8epilogue10collective6detail29Sm90TmaWarpSpecializedAdapterINS1S_15DefaultEpilogueISK_NSB_IJlNSB_IJSD_lllEEESV_EEES1X_NS1R_6thread17LinearCombinationISK_Li1EffLNS1Y_9ScaleType4KindE0ELNS_15FloatRoundStyleE2ESK_EENS_4gemm15EpilogueDefaultEEEEEvvEEEEvNT_6ParamsE,"a",@progbits
	.sectionflags	@""
	.align	4
.nv.constant0._ZN7cutlass13device_kernelINS_4conv6kernel13ConvUniversalINS1_16ConvProblemShapeILNS1_8OperatorE2ELi3EEENS1_10collective14CollectiveConvINS1_46MainloopSm90TmaGmmaWarpSpecializedImplicitGemmILS5_2ELi14ELi3EN4cute5tupleIJNSA_1CILi1EEESD_SD_EEENS1_36KernelImplicitTmaWarpSpecializedSm90ELi1EEENSB_IJNSC_ILi64EEENSB_IJSH_EEESI_EEENS_10bfloat16_tESK_NSA_8TiledMMAINSA_8MMA_AtomIJNSA_4SM904GMMA27MMA_64x64x16_F32BF16BF16_SSILNSO_5MajorE1ELSQ_1ELNSO_7ScaleInE1ELSR_1EEEEEENSA_6LayoutISE_NSB_IJNSC_ILi0EEESV_SV_EEEEENSB_IJNSA_10UnderscoreESY_SY_EEEEENS7_6detail26Sm90ImplicitGemmTileTraitsINSA_13SM90_TMA_LOADENSA_14ComposedLayoutINSA_7SwizzleILi3ELi4ELi3EEENSA_18smem_ptr_flag_bitsILi16EEENSU_INSB_IJNSB_IJSH_SD_EEENSB_IJNSC_ILi8EEES1A_EEENSB_IJSD_NSC_ILi14EEEEEEEEENSB_IJNSB_IJSD_SV_EEENSB_IJSH_NSC_ILi512EEEEEENSB_IJSV_NSC_ILi4096EEEEEEEEEEEEEvEENS12_INSA_20SM90_TMA_LOAD_IM2COLES1M_vEEEENS_8epilogue10collective6detail29Sm90TmaWarpSpecializedAdapterINS1S_15DefaultEpilogueISK_NSB_IJlNSB_IJSD_lllEEESV_EEES1X_NS1R_6thread17LinearCombinationISK_Li1EffLNS1Y_9ScaleType4KindE0ELNS_15FloatRoundStyleE2ESK_EENS_4gemm15EpilogueDefaultEEEEEvvEEEEvNT_6ParamsE:
	.zero		1664


//--------------------- SYMBOLS --------------------------

	.type		.nv.reservedSmem.offset0,@object
	.size		.nv.reservedSmem.offset0,0x4
